	.target	sm_90a

	.elftype	@"ET_EXEC"


//--------------------- .note.nv.tkinfo           --------------------------
	.section	.note.nv.tkinfo,"",@"SHT_NOTE"
	.sectionflags	@"SHF_NOTE_NV_TKINFO"
	.tkinfo
        /*0018*/ 	.word	0x00000002
        /*0030*/ 	.string	""
        /*0030*/ 	.string	"ptxas"
        /*0030*/ 	.string	"Cuda compilation tools, release 13.0, V13.0.88"
        /*0030*/ 	.string	"Build cuda_13.0.r13.0/compiler.36424714_0"
        /*0030*/ 	.string	"-arch sm_90a -m 64 "



//--------------------- .note.nv.cuinfo           --------------------------
	.section	.note.nv.cuinfo,"",@"SHT_NOTE"
	.sectionflags	@"SHF_NOTE_NV_CUINFO"
        /*0018*/ 	.short	0x0002
        /*001a*/ 	.short	0x005a
        /*001c*/ 	.short	0x0082
	.zero		2


//--------------------- .nv.info                  --------------------------
	.section	.nv.info,"",@"SHT_CUDA_INFO"
	.align	4


	//----- nvinfo : EIATTR_REGCOUNT
	.align		4
        /*0000*/ 	.byte	0x04, 0x2f
        /*0002*/ 	.short	(.L_15 - .L_14)
	.align		4
.L_14:
        /*0004*/ 	.word	index@(_ZN7cutlass13device_kernelINS_4gemm6kernel13GemmUniversalIN4cute5tupleIJiiiiEEENS1_10collective13CollectiveMmaINS1_34MainloopSm90TmaGmmaWarpSpecializedILi37ENS5_IJNS4_1CILi1EEESB_SB_EEENS1_35KernelTmaWarpSpecializedCooperativeEEENS5_IJNSA_ILi128EEENSA_ILi64EEENSA_ILi32EEEEEEaNS5_IJlSB_lEEEaSJ_NS4_8TiledMMAINS4_8MMA_AtomIJNS4_4SM904GMMA26MMA_64x64x32_S32S8S8_SS_TNEEEENS4_6LayoutINS5_IJNSA_ILi2EEESB_SB_EEENS5_IJSB_NSA_ILi0EEEST_EEEEENS5_IJNS4_10UnderscoreESW_SW_EEEEENS4_13SM90_TMA_LOADENS4_14ComposedLayoutINS4_7SwizzleILi1ELi4ELi3EEENS4_18smem_ptr_flag_bitsILi8EEENSQ_INS5_IJNSA_ILi8EEESH_EEENS5_IJSH_SB_EEEEEEEvNS4_8identityESZ_S19_vS1A_EENS_8epilogue10collective6detail29Sm90TmaWarpSpecializedAdapterINS1D_15DefaultEpilogueIaSJ_SJ_NS1C_6thread17LinearCombinationIaLi1EiiLNS1H_9ScaleType4KindE0ELNS_15FloatRoundStyleE2EaEENS1_15EpilogueDefaultEEEEEvvEEEEvNT_6ParamsE)
        /*0008*/ 	.word	0x000000a8


	//----- nvinfo : EIATTR_FRAME_SIZE
	.align		4
.L_15:
        /*000c*/ 	.byte	0x04, 0x11
        /*000e*/ 	.short	(.L_17 - .L_16)
	.align		4
.L_16:
        /*0010*/ 	.word	index@(_ZN7cutlass13device_kernelINS_4gemm6kernel13GemmUniversalIN4cute5tupleIJiiiiEEENS1_10collective13CollectiveMmaINS1_34MainloopSm90TmaGmmaWarpSpecializedILi37ENS5_IJNS4_1CILi1EEESB_SB_EEENS1_35KernelTmaWarpSpecializedCooperativeEEENS5_IJNSA_ILi128EEENSA_ILi64EEENSA_ILi32EEEEEEaNS5_IJlSB_lEEEaSJ_NS4_8TiledMMAINS4_8MMA_AtomIJNS4_4SM904GMMA26MMA_64x64x32_S32S8S8_SS_TNEEEENS4_6LayoutINS5_IJNSA_ILi2EEESB_SB_EEENS5_IJSB_NSA_ILi0EEEST_EEEEENS5_IJNS4_10UnderscoreESW_SW_EEEEENS4_13SM90_TMA_LOADENS4_14ComposedLayoutINS4_7SwizzleILi1ELi4ELi3EEENS4_18smem_ptr_flag_bitsILi8EEENSQ_INS5_IJNSA_ILi8EEESH_EEENS5_IJSH_SB_EEEEEEEvNS4_8identityESZ_S19_vS1A_EENS_8epilogue10collective6detail29Sm90TmaWarpSpecializedAdapterINS1D_15DefaultEpilogueIaSJ_SJ_NS1C_6thread17LinearCombinationIaLi1EiiLNS1H_9ScaleType4KindE0ELNS_15FloatRoundStyleE2EaEENS1_15EpilogueDefaultEEEEEvvEEEEvNT_6ParamsE)
        /*0014*/ 	.word	0x00000000


	//----- nvinfo : EIATTR_MIN_STACK_SIZE
	.align		4
.L_17:
        /*0018*/ 	.byte	0x04, 0x12
        /*001a*/ 	.short	(.L_19 - .L_18)
	.align		4
.L_18:
        /*001c*/ 	.word	index@(_ZN7cutlass13device_kernelINS_4gemm6kernel13GemmUniversalIN4cute5tupleIJiiiiEEENS1_10collective13CollectiveMmaINS1_34MainloopSm90TmaGmmaWarpSpecializedILi37ENS5_IJNS4_1CILi1EEESB_SB_EEENS1_35KernelTmaWarpSpecializedCooperativeEEENS5_IJNSA_ILi128EEENSA_ILi64EEENSA_ILi32EEEEEEaNS5_IJlSB_lEEEaSJ_NS4_8TiledMMAINS4_8MMA_AtomIJNS4_4SM904GMMA26MMA_64x64x32_S32S8S8_SS_TNEEEENS4_6LayoutINS5_IJNSA_ILi2EEESB_SB_EEENS5_IJSB_NSA_ILi0EEEST_EEEEENS5_IJNS4_10UnderscoreESW_SW_EEEEENS4_13SM90_TMA_LOADENS4_14ComposedLayoutINS4_7SwizzleILi1ELi4ELi3EEENS4_18smem_ptr_flag_bitsILi8EEENSQ_INS5_IJNSA_ILi8EEESH_EEENS5_IJSH_SB_EEEEEEEvNS4_8identityESZ_S19_vS1A_EENS_8epilogue10collective6detail29Sm90TmaWarpSpecializedAdapterINS1D_15DefaultEpilogueIaSJ_SJ_NS1C_6thread17LinearCombinationIaLi1EiiLNS1H_9ScaleType4KindE0ELNS_15FloatRoundStyleE2EaEENS1_15EpilogueDefaultEEEEEvvEEEEvNT_6ParamsE)
        /*0020*/ 	.word	0x00000000
.L_19:


//--------------------- .nv.compat                --------------------------
	.section	.nv.compat,"",@"SHT_CUDA_COMPAT_INFO"
	.align	4
        /*0000*/ 	.byte	0x02, 0x09, 0x01, 0x00, 0x02, 0x02, 0x04, 0x00, 0x02, 0x05, 0x05, 0x00, 0x03, 0x07, 0x01, 0x01
        /*0010*/ 	.byte	0x02, 0x03, 0x01, 0x00, 0x02, 0x06, 0x01, 0x00, 0x04, 0x0b, 0x08, 0x00, 0x00, 0x00, 0x00, 0x00
        /*0020*/ 	.byte	0x00, 0x00, 0x00, 0x00


//--------------------- .nv.info._ZN7cutlass13device_kernelINS_4gemm6kernel13GemmUniversalIN4cute5tupleIJiiiiEEENS1_10collective13CollectiveMmaINS1_34MainloopSm90TmaGmmaWarpSpecializedILi37ENS5_IJNS4_1CILi1EEESB_SB_EEENS1_35KernelTmaWarpSpecializedCooperativeEEENS5_IJNSA_ILi128EEENSA_ILi64EEENSA_ILi32EEEEEEaNS5_IJlSB_lEEEaSJ_NS4_8TiledMMAINS4_8MMA_AtomIJNS4_4SM904GMMA26MMA_64x64x32_S32S8S8_SS_TNEEEENS4_6LayoutINS5_IJNSA_ILi2EEESB_SB_EEENS5_IJSB_NSA_ILi0EEEST_EEEEENS5_IJNS4_10UnderscoreESW_SW_EEEEENS4_13SM90_TMA_LOADENS4_14ComposedLayoutINS4_7SwizzleILi1ELi4ELi3EEENS4_18smem_ptr_flag_bitsILi8EEENSQ_INS5_IJNSA_ILi8EEESH_EEENS5_IJSH_SB_EEEEEEEvNS4_8identityESZ_S19_vS1A_EENS_8epilogue10collective6detail29Sm90TmaWarpSpecializedAdapterINS1D_15DefaultEpilogueIaSJ_SJ_NS1C_6thread17LinearCombinationIaLi1EiiLNS1H_9ScaleType4KindE0ELNS_15FloatRoundStyleE2EaEENS1_15EpilogueDefaultEEEEEvvEEEEvNT_6ParamsE --------------------------
	.section	.nv.info._ZN7cutlass13device_kernelINS_4gemm6kernel13GemmUniversalIN4cute5tupleIJiiiiEEENS1_10collective13CollectiveMmaINS1_34MainloopSm90TmaGmmaWarpSpecializedILi37ENS5_IJNS4_1CILi1EEESB_SB_EEENS1_35KernelTmaWarpSpecializedCooperativeEEENS5_IJNSA_ILi128EEENSA_ILi64EEENSA_ILi32EEEEEEaNS5_IJlSB_lEEEaSJ_NS4_8TiledMMAINS4_8MMA_AtomIJNS4_4SM904GMMA26MMA_64x64x32_S32S8S8_SS_TNEEEENS4_6LayoutINS5_IJNSA_ILi2EEESB_SB_EEENS5_IJSB_NSA_ILi0EEEST_EEEEENS5_IJNS4_10UnderscoreESW_SW_EEEEENS4_13SM90_TMA_LOADENS4_14ComposedLayoutINS4_7SwizzleILi1ELi4ELi3EEENS4_18smem_ptr_flag_bitsILi8EEENSQ_INS5_IJNSA_ILi8EEESH_EEENS5_IJSH_SB_EEEEEEEvNS4_8identityESZ_S19_vS1A_EENS_8epilogue10collective6detail29Sm90TmaWarpSpecializedAdapterINS1D_15DefaultEpilogueIaSJ_SJ_NS1C_6thread17LinearCombinationIaLi1EiiLNS1H_9ScaleType4KindE0ELNS_15FloatRoundStyleE2EaEENS1_15EpilogueDefaultEEEEEvvEEEEvNT_6ParamsE,"",@"SHT_CUDA_INFO"
	.sectionflags	@""
	.align	4


	//----- nvinfo : EIATTR_CUDA_API_VERSION
	.align		4
        /*0000*/ 	.byte	0x04, 0x37
        /*0002*/ 	.short	(.L_21 - .L_20)
.L_20:
        /*0004*/ 	.word	0x00000082


	//----- nvinfo : EIATTR_KPARAM_INFO
	.align		4
.L_21:
        /*0008*/ 	.byte	0x04, 0x17
        /*000a*/ 	.short	(.L_23 - .L_22)
.L_22:
        /*000c*/ 	.word	0x00000000
        /*0010*/ 	.short	0x0000
        /*0012*/ 	.short	0x0070
        /*0014*/ 	.byte	0x00, 0xf0, 0x01, 0x10


	//----- nvinfo : EIATTR_SPARSE_MMA_MASK
	.align		4
.L_23:
        /*0018*/ 	.byte	0x03, 0x50
        /*001a*/ 	.short	0x0000


	//----- nvinfo : EIATTR_MAXREG_COUNT
	.align		4
        /*001c*/ 	.byte	0x03, 0x1b
        /*001e*/ 	.short	0x00a8


	//----- nvinfo : EIATTR_NUM_BARRIERS
	.align		4
        /*0020*/ 	.byte	0x02, 0x4c
        /*0022*/ 	.byte	0x01
	.zero		1


	//----- nvinfo : EIATTR_EXTERNS
	.align		4
        /*0024*/ 	.byte	0x04, 0x0f
        /*0026*/ 	.short	(.L_25 - .L_24)


	//   ....[0]....
	.align		4
.L_24:
        /*0028*/ 	.word	index@(__assertfail)


	//----- nvinfo : EIATTR_MERCURY_ISA_VERSION
	.align		4
.L_25:
        /*002c*/ 	.byte	0x03, 0x5f
        /*002e*/ 	.short	0x0101


	//----- nvinfo : EIATTR_INT_WARP_WIDE_INSTR_OFFSETS
	.align		4
        /*0030*/ 	.byte	0x04, 0x31
        /*0032*/ 	.short	(.L_27 - .L_26)


	//   ....[0]....
.L_26:
        /*0034*/ 	.word	0x00000840


	//   ....[1]....
        /*0038*/ 	.word	0x00000850


	//   ....[2]....
        /*003c*/ 	.word	0x00000910


	//----- nvinfo : EIATTR_COOP_GROUP_MASK_REGIDS
	.align		4
.L_27:
        /*0040*/ 	.byte	0x04, 0x29
        /*0042*/ 	.short	(.L_29 - .L_28)


	//   ....[0]....
.L_28:
        /*0044*/ 	.word	0xffffffff


	//   ....[1]....
        /*0048*/ 	.word	0xffffffff


	//   ....[2]....
        /*004c*/ 	.word	0xffffffff


	//   ....[3]....
        /*0050*/ 	.word	0xffffffff


	//   ....[4]....
        /*0054*/ 	.word	0xffffffff


	//----- nvinfo : EIATTR_COOP_GROUP_INSTR_OFFSETS
	.align		4
.L_29:
        /*0058*/ 	.byte	0x04, 0x28
        /*005a*/ 	.short	(.L_31 - .L_30)


	//   ....[0]....
.L_30:
        /*005c*/ 	.word	0x00000060


	//   ....[1]....
        /*0060*/ 	.word	0x00000070


	//   ....[2]....
        /*0064*/ 	.word	0x00000130


	//   ....[3]....
        /*0068*/ 	.word	0x00000710


	//   ....[4]....
        /*006c*/ 	.word	0x000015d0


	//----- nvinfo : EIATTR_REG_RECONFIG
	.align		4
.L_31:
        /*0070*/ 	.byte	0x01, 0x54
	.zero		2


	//----- nvinfo : EIATTR_SYSCALL_OFFSETS
	.align		4
        /*0074*/ 	.byte	0x04, 0x46
        /*0076*/ 	.short	(.L_33 - .L_32)


	//   ....[0]....
.L_32:
        /*0078*/ 	.word	0x000017c0


	//----- nvinfo : EIATTR_MBARRIER_INSTR_OFFSETS
	.align		4
.L_33:
        /*007c*/ 	.byte	0x04, 0x39
        /*007e*/ 	.short	(.L_35 - .L_34)


	//   ....[0]....
.L_34:
        /*0080*/ 	.word	0x00000250
        /*0084*/ 	.word	0x000000ff
        /*0088*/ 	.word	0x00000000
        /*008c*/ 	.short	0x0100
        /*008e*/ 	.byte	0x08
	.zero		1


	//   ....[1]....
        /*0090*/ 	.word	0x00000260
        /*0094*/ 	.word	0x000000ff
        /*0098*/ 	.word	0x00000128
        /*009c*/ 	.short	0x0100
        /*009e*/ 	.byte	0x08
	.zero		1


	//   ....[2]....
        /*00a0*/ 	.word	0x00000270
        /*00a4*/ 	.word	0x000000ff
        /*00a8*/ 	.word	0x00000008
        /*00ac*/ 	.short	0x0100
        /*00ae*/ 	.byte	0x08
	.zero		1


	//   ....[3]....
        /*00b0*/ 	.word	0x00000280
        /*00b4*/ 	.word	0x000000ff
        /*00b8*/ 	.word	0x00000130
        /*00bc*/ 	.short	0x0100
        /*00be*/ 	.byte	0x08
	.zero		1


	//   ....[4]....
        /*00c0*/ 	.word	0x00000290
        /*00c4*/ 	.word	0x000000ff
        /*00c8*/ 	.word	0x00000010
        /*00cc*/ 	.short	0x0100
        /*00ce*/ 	.byte	0x08
	.zero		1


	//   ....[5]....
        /*00d0*/ 	.word	0x000002a0
        /*00d4*/ 	.word	0x000000ff
        /*00d8*/ 	.word	0x00000138
        /*00dc*/ 	.short	0x0100
        /*00de*/ 	.byte	0x08
	.zero		1


	//   ....[6]....
        /*00e0*/ 	.word	0x000002b0
        /*00e4*/ 	.word	0x000000ff
        /*00e8*/ 	.word	0x00000018
        /*00ec*/ 	.short	0x0100
        /*00ee*/ 	.byte	0x08
	.zero		1


	//   ....[7]....
        /*00f0*/ 	.word	0x000002c0
        /*00f4*/ 	.word	0x000000ff
        /*00f8*/ 	.word	0x00000140
        /*00fc*/ 	.short	0x0100
        /*00fe*/ 	.byte	0x08
	.zero		1


	//   ....[8]....
        /*0100*/ 	.word	0x000002d0
        /*0104*/ 	.word	0x000000ff
        /*0108*/ 	.word	0x00000020
        /*010c*/ 	.short	0x0100
        /*010e*/ 	.byte	0x08
	.zero		1


	//   ....[9]....
        /*0110*/ 	.word	0x000002e0
        /*0114*/ 	.word	0x000000ff
        /*0118*/ 	.word	0x00000148
        /*011c*/ 	.short	0x0100
        /*011e*/ 	.byte	0x08
	.zero		1


	//   ....[10]....
        /*0120*/ 	.word	0x000002f0
        /*0124*/ 	.word	0x000000ff
        /*0128*/ 	.word	0x00000028
        /*012c*/ 	.short	0x0100
        /*012e*/ 	.byte	0x08
	.zero		1


	//   ....[11]....
        /*0130*/ 	.word	0x00000300
        /*0134*/ 	.word	0x000000ff
        /*0138*/ 	.word	0x00000150
        /*013c*/ 	.short	0x0100
        /*013e*/ 	.byte	0x08
	.zero		1


	//   ....[12]....
        /*0140*/ 	.word	0x00000310
        /*0144*/ 	.word	0x000000ff
        /*0148*/ 	.word	0x00000030
        /*014c*/ 	.short	0x0100
        /*014e*/ 	.byte	0x08
	.zero		1


	//   ....[13]....
        /*0150*/ 	.word	0x00000320
        /*0154*/ 	.word	0x000000ff
        /*0158*/ 	.word	0x00000158
        /*015c*/ 	.short	0x0100
        /*015e*/ 	.byte	0x08
	.zero		1


	//   ....[14]....
        /*0160*/ 	.word	0x00000330
        /*0164*/ 	.word	0x000000ff
        /*0168*/ 	.word	0x00000038
        /*016c*/ 	.short	0x0100
        /*016e*/ 	.byte	0x08
	.zero		1


	//   ....[15]....
        /*0170*/ 	.word	0x00000340
        /*0174*/ 	.word	0x000000ff
        /*0178*/ 	.word	0x00000160
        /*017c*/ 	.short	0x0100
        /*017e*/ 	.byte	0x08
	.zero		1


	//   ....[16]....
        /*0180*/ 	.word	0x00000350
        /*0184*/ 	.word	0x000000ff
        /*0188*/ 	.word	0x00000040
        /*018c*/ 	.short	0x0100
        /*018e*/ 	.byte	0x08
	.zero		1


	//   ....[17]....
        /*0190*/ 	.word	0x00000360
        /*0194*/ 	.word	0x000000ff
        /*0198*/ 	.word	0x00000168
        /*019c*/ 	.short	0x0100
        /*019e*/ 	.byte	0x08
	.zero		1


	//   ....[18]....
        /*01a0*/ 	.word	0x00000370
        /*01a4*/ 	.word	0x000000ff
        /*01a8*/ 	.word	0x00000048
        /*01ac*/ 	.short	0x0100
        /*01ae*/ 	.byte	0x08
	.zero		1


	//   ....[19]....
        /*01b0*/ 	.word	0x00000380
        /*01b4*/ 	.word	0x000000ff
        /*01b8*/ 	.word	0x00000170
        /*01bc*/ 	.short	0x0100
        /*01be*/ 	.byte	0x08
	.zero		1


	//   ....[20]....
        /*01c0*/ 	.word	0x00000390
        /*01c4*/ 	.word	0x000000ff
        /*01c8*/ 	.word	0x00000050
        /*01cc*/ 	.short	0x0100
        /*01ce*/ 	.byte	0x08
	.zero		1


	//   ....[21]....
        /*01d0*/ 	.word	0x000003a0
        /*01d4*/ 	.word	0x000000ff
        /*01d8*/ 	.word	0x00000178
        /*01dc*/ 	.short	0x0100
        /*01de*/ 	.byte	0x08
	.zero		1


	//   ....[22]....
        /*01e0*/ 	.word	0x000003b0
        /*01e4*/ 	.word	0x000000ff
        /*01e8*/ 	.word	0x00000058
        /*01ec*/ 	.short	0x0100
        /*01ee*/ 	.byte	0x08
	.zero		1


	//   ....[23]....
        /*01f0*/ 	.word	0x000003c0
        /*01f4*/ 	.word	0x000000ff
        /*01f8*/ 	.word	0x00000180
        /*01fc*/ 	.short	0x0100
        /*01fe*/ 	.byte	0x08
	.zero		1


	//   ....[24]....
        /*0200*/ 	.word	0x000003d0
        /*0204*/ 	.word	0x000000ff
        /*0208*/ 	.word	0x00000060
        /*020c*/ 	.short	0x0100
        /*020e*/ 	.byte	0x08
	.zero		1


	//   ....[25]....
        /*0210*/ 	.word	0x000003e0
        /*0214*/ 	.word	0x000000ff
        /*0218*/ 	.word	0x00000188
        /*021c*/ 	.short	0x0100
        /*021e*/ 	.byte	0x08
	.zero		1


	//   ....[26]....
        /*0220*/ 	.word	0x000003f0
        /*0224*/ 	.word	0x000000ff
        /*0228*/ 	.word	0x00000068
        /*022c*/ 	.short	0x0100
        /*022e*/ 	.byte	0x08
	.zero		1


	//   ....[27]....
        /*0230*/ 	.word	0x00000400
        /*0234*/ 	.word	0x000000ff
        /*0238*/ 	.word	0x00000190
        /*023c*/ 	.short	0x0100
        /*023e*/ 	.byte	0x08
	.zero		1


	//   ....[28]....
        /*0240*/ 	.word	0x00000410
        /*0244*/ 	.word	0x000000ff
        /*0248*/ 	.word	0x00000070
        /*024c*/ 	.short	0x0100
        /*024e*/ 	.byte	0x08
	.zero		1


	//   ....[29]....
        /*0250*/ 	.word	0x00000420
        /*0254*/ 	.word	0x000000ff
        /*0258*/ 	.word	0x00000198
        /*025c*/ 	.short	0x0100
        /*025e*/ 	.byte	0x08
	.zero		1


	//   ....[30]....
        /*0260*/ 	.word	0x00000430
        /*0264*/ 	.word	0x000000ff
        /*0268*/ 	.word	0x00000078
        /*026c*/ 	.short	0x0100
        /*026e*/ 	.byte	0x08
	.zero		1


	//   ....[31]....
        /*0270*/ 	.word	0x00000440
        /*0274*/ 	.word	0x000000ff
        /*0278*/ 	.word	0x000001a0
        /*027c*/ 	.short	0x0100
        /*027e*/ 	.byte	0x08
	.zero		1


	//   ....[32]....
        /*0280*/ 	.word	0x00000450
        /*0284*/ 	.word	0x000000ff
        /*0288*/ 	.word	0x00000080
        /*028c*/ 	.short	0x0100
        /*028e*/ 	.byte	0x08
	.zero		1


	//   ....[33]....
        /*0290*/ 	.word	0x00000460
        /*0294*/ 	.word	0x000000ff
        /*0298*/ 	.word	0x000001a8
        /*029c*/ 	.short	0x0100
        /*029e*/ 	.byte	0x08
	.zero		1


	//   ....[34]....
        /*02a0*/ 	.word	0x00000470
        /*02a4*/ 	.word	0x000000ff
        /*02a8*/ 	.word	0x00000088
        /*02ac*/ 	.short	0x0100
        /*02ae*/ 	.byte	0x08
	.zero		1


	//   ....[35]....
        /*02b0*/ 	.word	0x00000480
        /*02b4*/ 	.word	0x000000ff
        /*02b8*/ 	.word	0x000001b0
        /*02bc*/ 	.short	0x0100
        /*02be*/ 	.byte	0x08
	.zero		1


	//   ....[36]....
        /*02c0*/ 	.word	0x00000490
        /*02c4*/ 	.word	0x000000ff
        /*02c8*/ 	.word	0x00000090
        /*02cc*/ 	.short	0x0100
        /*02ce*/ 	.byte	0x08
	.zero		1


	//   ....[37]....
        /*02d0*/ 	.word	0x000004a0
        /*02d4*/ 	.word	0x000000ff
        /*02d8*/ 	.word	0x000001b8
        /*02dc*/ 	.short	0x0100
        /*02de*/ 	.byte	0x08
	.zero		1


	//   ....[38]....
        /*02e0*/ 	.word	0x000004b0
        /*02e4*/ 	.word	0x000000ff
        /*02e8*/ 	.word	0x00000098
        /*02ec*/ 	.short	0x0100
        /*02ee*/ 	.byte	0x08
	.zero		1


	//   ....[39]....
        /*02f0*/ 	.word	0x000004c0
        /*02f4*/ 	.word	0x000000ff
        /*02f8*/ 	.word	0x000001c0
        /*02fc*/ 	.short	0x0100
        /*02fe*/ 	.byte	0x08
	.zero		1


	//   ....[40]....
        /*0300*/ 	.word	0x000004d0
        /*0304*/ 	.word	0x000000ff
        /*0308*/ 	.word	0x000000a0
        /*030c*/ 	.short	0x0100
        /*030e*/ 	.byte	0x08
	.zero		1


	//   ....[41]....
        /*0310*/ 	.word	0x000004e0
        /*0314*/ 	.word	0x000000ff
        /*0318*/ 	.word	0x000001c8
        /*031c*/ 	.short	0x0100
        /*031e*/ 	.byte	0x08
	.zero		1


	//   ....[42]....
        /*0320*/ 	.word	0x000004f0
        /*0324*/ 	.word	0x000000ff
        /*0328*/ 	.word	0x000000a8
        /*032c*/ 	.short	0x0100
        /*032e*/ 	.byte	0x08
	.zero		1


	//   ....[43]....
        /*0330*/ 	.word	0x00000500
        /*0334*/ 	.word	0x000000ff
        /*0338*/ 	.word	0x000001d0
        /*033c*/ 	.short	0x0100
        /*033e*/ 	.byte	0x08
	.zero		1


	//   ....[44]....
        /*0340*/ 	.word	0x00000510
        /*0344*/ 	.word	0x000000ff
        /*0348*/ 	.word	0x000000b0
        /*034c*/ 	.short	0x0100
        /*034e*/ 	.byte	0x08
	.zero		1


	//   ....[45]....
        /*0350*/ 	.word	0x00000520
        /*0354*/ 	.word	0x000000ff
        /*0358*/ 	.word	0x000001d8
        /*035c*/ 	.short	0x0100
        /*035e*/ 	.byte	0x08
	.zero		1


	//   ....[46]....
        /*0360*/ 	.word	0x00000530
        /*0364*/ 	.word	0x000000ff
        /*0368*/ 	.word	0x000000b8
        /*036c*/ 	.short	0x0100
        /*036e*/ 	.byte	0x08
	.zero		1


	//   ....[47]....
        /*0370*/ 	.word	0x00000540
        /*0374*/ 	.word	0x000000ff
        /*0378*/ 	.word	0x000001e0
        /*037c*/ 	.short	0x0100
        /*037e*/ 	.byte	0x08
	.zero		1


	//   ....[48]....
        /*0380*/ 	.word	0x00000550
        /*0384*/ 	.word	0x000000ff
        /*0388*/ 	.word	0x000000c0
        /*038c*/ 	.short	0x0100
        /*038e*/ 	.byte	0x08
	.zero		1


	//   ....[49]....
        /*0390*/ 	.word	0x00000560
        /*0394*/ 	.word	0x000000ff
        /*0398*/ 	.word	0x000001e8
        /*039c*/ 	.short	0x0100
        /*039e*/ 	.byte	0x08
	.zero		1


	//   ....[50]....
        /*03a0*/ 	.word	0x00000570
        /*03a4*/ 	.word	0x000000ff
        /*03a8*/ 	.word	0x000000c8
        /*03ac*/ 	.short	0x0100
        /*03ae*/ 	.byte	0x08
	.zero		1


	//   ....[51]....
        /*03b0*/ 	.word	0x00000580
        /*03b4*/ 	.word	0x000000ff
        /*03b8*/ 	.word	0x000001f0
        /*03bc*/ 	.short	0x0100
        /*03be*/ 	.byte	0x08
	.zero		1


	//   ....[52]....
        /*03c0*/ 	.word	0x00000590
        /*03c4*/ 	.word	0x000000ff
        /*03c8*/ 	.word	0x000000d0
        /*03cc*/ 	.short	0x0100
        /*03ce*/ 	.byte	0x08
	.zero		1


	//   ....[53]....
        /*03d0*/ 	.word	0x000005a0
        /*03d4*/ 	.word	0x000000ff
        /*03d8*/ 	.word	0x000001f8
        /*03dc*/ 	.short	0x0100
        /*03de*/ 	.byte	0x08
	.zero		1


	//   ....[54]....
        /*03e0*/ 	.word	0x000005b0
        /*03e4*/ 	.word	0x000000ff
        /*03e8*/ 	.word	0x000000d8
        /*03ec*/ 	.short	0x0100
        /*03ee*/ 	.byte	0x08
	.zero		1


	//   ....[55]....
        /*03f0*/ 	.word	0x000005c0
        /*03f4*/ 	.word	0x000000ff
        /*03f8*/ 	.word	0x00000200
        /*03fc*/ 	.short	0x0100
        /*03fe*/ 	.byte	0x08
	.zero		1


	//   ....[56]....
        /*0400*/ 	.word	0x000005d0
        /*0404*/ 	.word	0x000000ff
        /*0408*/ 	.word	0x000000e0
        /*040c*/ 	.short	0x0100
        /*040e*/ 	.byte	0x08
	.zero		1


	//   ....[57]....
        /*0410*/ 	.word	0x000005e0
        /*0414*/ 	.word	0x000000ff
        /*0418*/ 	.word	0x00000208
        /*041c*/ 	.short	0x0100
        /*041e*/ 	.byte	0x08
	.zero		1


	//   ....[58]....
        /*0420*/ 	.word	0x000005f0
        /*0424*/ 	.word	0x000000ff
        /*0428*/ 	.word	0x000000e8
        /*042c*/ 	.short	0x0100
        /*042e*/ 	.byte	0x08
	.zero		1


	//   ....[59]....
        /*0430*/ 	.word	0x00000600
        /*0434*/ 	.word	0x000000ff
        /*0438*/ 	.word	0x00000210
        /*043c*/ 	.short	0x0100
        /*043e*/ 	.byte	0x08
	.zero		1


	//   ....[60]....
        /*0440*/ 	.word	0x00000610
        /*0444*/ 	.word	0x000000ff
        /*0448*/ 	.word	0x000000f0
        /*044c*/ 	.short	0x0100
        /*044e*/ 	.byte	0x08
	.zero		1


	//   ....[61]....
        /*0450*/ 	.word	0x00000620
        /*0454*/ 	.word	0x000000ff
        /*0458*/ 	.word	0x00000218
        /*045c*/ 	.short	0x0100
        /*045e*/ 	.byte	0x08
	.zero		1


	//   ....[62]....
        /*0460*/ 	.word	0x00000630
        /*0464*/ 	.word	0x000000ff
        /*0468*/ 	.word	0x000000f8
        /*046c*/ 	.short	0x0100
        /*046e*/ 	.byte	0x08
	.zero		1


	//   ....[63]....
        /*0470*/ 	.word	0x00000640
        /*0474*/ 	.word	0x000000ff
        /*0478*/ 	.word	0x00000220
        /*047c*/ 	.short	0x0100
        /*047e*/ 	.byte	0x08
	.zero		1


	//   ....[64]....
        /*0480*/ 	.word	0x00000650
        /*0484*/ 	.word	0x000000ff
        /*0488*/ 	.word	0x00000100
        /*048c*/ 	.short	0x0100
        /*048e*/ 	.byte	0x08
	.zero		1


	//   ....[65]....
        /*0490*/ 	.word	0x00000660
        /*0494*/ 	.word	0x000000ff
        /*0498*/ 	.word	0x00000228
        /*049c*/ 	.short	0x0100
        /*049e*/ 	.byte	0x08
	.zero		1


	//   ....[66]....
        /*04a0*/ 	.word	0x00000670
        /*04a4*/ 	.word	0x000000ff
        /*04a8*/ 	.word	0x00000108
        /*04ac*/ 	.short	0x0100
        /*04ae*/ 	.byte	0x08
	.zero		1


	//   ....[67]....
        /*04b0*/ 	.word	0x00000680
        /*04b4*/ 	.word	0x000000ff
        /*04b8*/ 	.word	0x00000230
        /*04bc*/ 	.short	0x0100
        /*04be*/ 	.byte	0x08
	.zero		1


	//   ....[68]....
        /*04c0*/ 	.word	0x00000690
        /*04c4*/ 	.word	0x000000ff
        /*04c8*/ 	.word	0x00000110
        /*04cc*/ 	.short	0x0100
        /*04ce*/ 	.byte	0x08
	.zero		1


	//   ....[69]....
        /*04d0*/ 	.word	0x000006a0
        /*04d4*/ 	.word	0x000000ff
        /*04d8*/ 	.word	0x00000238
        /*04dc*/ 	.short	0x0100
        /*04de*/ 	.byte	0x08
	.zero		1


	//   ....[70]....
        /*04e0*/ 	.word	0x000006b0
        /*04e4*/ 	.word	0x000000ff
        /*04e8*/ 	.word	0x00000118
        /*04ec*/ 	.short	0x0100
        /*04ee*/ 	.byte	0x08
	.zero		1


	//   ....[71]....
        /*04f0*/ 	.word	0x000006c0
        /*04f4*/ 	.word	0x000000ff
        /*04f8*/ 	.word	0x00000240
        /*04fc*/ 	.short	0x0100
        /*04fe*/ 	.byte	0x08
	.zero		1


	//   ....[72]....
        /*0500*/ 	.word	0x000006d0
        /*0504*/ 	.word	0x000000ff
        /*0508*/ 	.word	0x00000120
        /*050c*/ 	.short	0x0100
        /*050e*/ 	.byte	0x08
	.zero		1


	//   ....[73]....
        /*0510*/ 	.word	0x000006e0
        /*0514*/ 	.word	0x000000ff
        /*0518*/ 	.word	0x00000248
        /*051c*/ 	.short	0x0100
        /*051e*/ 	.byte	0x08
	.zero		1


	//   ....[74]....
        /*0520*/ 	.word	0x00000990
        /*0524*/ 	.word	0x000000ff
        /*0528*/ 	.word	0x00000260
        /*052c*/ 	.short	0x0100
        /*052e*/ 	.byte	0x08
	.zero		1


	//   ....[75]....
        /*0530*/ 	.word	0x00000a10
        /*0534*/ 	.word	0x000000ff
        /*0538*/ 	.word	0x00000268
        /*053c*/ 	.short	0x0100
        /*053e*/ 	.byte	0x08
	.zero		1


	//   ....[76]....
        /*0540*/ 	.word	0x00001890
        /*0544*/ 	.word	0x00000003
        /*0548*/ 	.word	0x00000000
        /*054c*/ 	.short	0x010a
        /*054e*/ 	.byte	0x3f
	.zero		1


	//   ....[77]....
        /*0550*/ 	.word	0x000018f0
        /*0554*/ 	.word	0x00000003
        /*0558*/ 	.word	0x00000000
        /*055c*/ 	.short	0x010a
        /*055e*/ 	.byte	0x3f
	.zero		1


	//   ....[78]....
        /*0560*/ 	.word	0x00001b00
        /*0564*/ 	.word	0x00000005
        /*0568*/ 	.word	0x00000000
        /*056c*/ 	.short	0x010a
        /*056e*/ 	.byte	0x3f
	.zero		1


	//   ....[79]....
        /*0570*/ 	.word	0x00001b40
        /*0574*/ 	.word	0x00000005
        /*0578*/ 	.word	0x00000000
        /*057c*/ 	.short	0x010a
        /*057e*/ 	.byte	0x3f
	.zero		1


	//   ....[80]....
        /*0580*/ 	.word	0x00001c30
        /*0584*/ 	.word	0x00000004
        /*0588*/ 	.word	0x00000000
        /*058c*/ 	.short	0x0101
        /*058e*/ 	.byte	0x3f
	.zero		1


	//   ....[81]....
        /*0590*/ 	.word	0x00001e10
        /*0594*/ 	.word	0x00000000
        /*0598*/ 	.word	0x00000000
        /*059c*/ 	.short	0x0101
        /*059e*/ 	.byte	0x3f
	.zero		1


	//   ....[82]....
        /*05a0*/ 	.word	0x00004bb0
        /*05a4*/ 	.word	0x0000000e
        /*05a8*/ 	.word	0x00000128
        /*05ac*/ 	.short	0x010a
        /*05ae*/ 	.byte	0x3f
	.zero		1


	//   ....[83]....
        /*05b0*/ 	.word	0x00004fa0
        /*05b4*/ 	.word	0x00000006
        /*05b8*/ 	.word	0x00000268
        /*05bc*/ 	.short	0x0101
        /*05be*/ 	.byte	0x3f
	.zero		1


	//   ....[84]....
        /*05c0*/ 	.word	0x00005680
        /*05c4*/ 	.word	0x00000007
        /*05c8*/ 	.word	0x00000000
        /*05cc*/ 	.short	0x010a
        /*05ce*/ 	.byte	0x3f
	.zero		1


	//   ....[85]....
        /*05d0*/ 	.word	0x00005700
        /*05d4*/ 	.word	0x00000009
        /*05d8*/ 	.word	0x00000000
        /*05dc*/ 	.short	0x010a
        /*05de*/ 	.byte	0x3f
	.zero		1


	//   ....[86]....
        /*05e0*/ 	.word	0x00005790
        /*05e4*/ 	.word	0x00000006
        /*05e8*/ 	.word	0x00000000
        /*05ec*/ 	.short	0x010a
        /*05ee*/ 	.byte	0x3f
	.zero		1


	//   ....[87]....
        /*05f0*/ 	.word	0x00005820
        /*05f4*/ 	.word	0x00000009
        /*05f8*/ 	.word	0x00000000
        /*05fc*/ 	.short	0x010a
        /*05fe*/ 	.byte	0x3f
	.zero		1


	//   ....[88]....
        /*0600*/ 	.word	0x000058b0
        /*0604*/ 	.word	0x00000006
        /*0608*/ 	.word	0x00000000
        /*060c*/ 	.short	0x010a
        /*060e*/ 	.byte	0x3f
	.zero		1


	//   ....[89]....
        /*0610*/ 	.word	0x00005940
        /*0614*/ 	.word	0x00000009
        /*0618*/ 	.word	0x00000000
        /*061c*/ 	.short	0x010a
        /*061e*/ 	.byte	0x3f
	.zero		1


	//   ....[90]....
        /*0620*/ 	.word	0x000059d0
        /*0624*/ 	.word	0x00000006
        /*0628*/ 	.word	0x00000000
        /*062c*/ 	.short	0x010a
        /*062e*/ 	.byte	0x3f
	.zero		1


	//   ....[91]....
        /*0630*/ 	.word	0x00005a60
        /*0634*/ 	.word	0x00000009
        /*0638*/ 	.word	0x00000000
        /*063c*/ 	.short	0x010a
        /*063e*/ 	.byte	0x3f
	.zero		1


	//   ....[92]....
        /*0640*/ 	.word	0x00005af0
        /*0644*/ 	.word	0x00000006
        /*0648*/ 	.word	0x00000000
        /*064c*/ 	.short	0x010a
        /*064e*/ 	.byte	0x3f
	.zero		1


	//   ....[93]....
        /*0650*/ 	.word	0x00005b80
        /*0654*/ 	.word	0x00000009
        /*0658*/ 	.word	0x00000000
        /*065c*/ 	.short	0x010a
        /*065e*/ 	.byte	0x3f
	.zero		1


	//   ....[94]....
        /*0660*/ 	.word	0x00005c10
        /*0664*/ 	.word	0x00000006
        /*0668*/ 	.word	0x00000000
        /*066c*/ 	.short	0x010a
        /*066e*/ 	.byte	0x3f
	.zero		1


	//   ....[95]....
        /*0670*/ 	.word	0x00005ca0
        /*0674*/ 	.word	0x00000009
        /*0678*/ 	.word	0x00000000
        /*067c*/ 	.short	0x010a
        /*067e*/ 	.byte	0x3f
	.zero		1


	//   ....[96]....
        /*0680*/ 	.word	0x00005d30
        /*0684*/ 	.word	0x00000006
        /*0688*/ 	.word	0x00000000
        /*068c*/ 	.short	0x010a
        /*068e*/ 	.byte	0x3f
	.zero		1


	//   ....[97]....
        /*0690*/ 	.word	0x00005dc0
        /*0694*/ 	.word	0x00000009
        /*0698*/ 	.word	0x00000000
        /*069c*/ 	.short	0x010a
        /*069e*/ 	.byte	0x3f
	.zero		1


	//   ....[98]....
        /*06a0*/ 	.word	0x00005e50
        /*06a4*/ 	.word	0x00000006
        /*06a8*/ 	.word	0x00000000
        /*06ac*/ 	.short	0x010a
        /*06ae*/ 	.byte	0x3f
	.zero		1


	//   ....[99]....
        /*06b0*/ 	.word	0x00005ee0
        /*06b4*/ 	.word	0x00000009
        /*06b8*/ 	.word	0x00000000
        /*06bc*/ 	.short	0x010a
        /*06be*/ 	.byte	0x3f
	.zero		1


	//   ....[100]....
        /*06c0*/ 	.word	0x00005f70
        /*06c4*/ 	.word	0x00000006
        /*06c8*/ 	.word	0x00000000
        /*06cc*/ 	.short	0x010a
        /*06ce*/ 	.byte	0x3f
	.zero		1


	//   ....[101]....
        /*06d0*/ 	.word	0x00006000
        /*06d4*/ 	.word	0x00000009
        /*06d8*/ 	.word	0x00000000
        /*06dc*/ 	.short	0x010a
        /*06de*/ 	.byte	0x3f
	.zero		1


	//   ....[102]....
        /*06e0*/ 	.word	0x00006090
        /*06e4*/ 	.word	0x00000006
        /*06e8*/ 	.word	0x00000000
        /*06ec*/ 	.short	0x010a
        /*06ee*/ 	.byte	0x3f
	.zero		1


	//   ....[103]....
        /*06f0*/ 	.word	0x00006120
        /*06f4*/ 	.word	0x00000009
        /*06f8*/ 	.word	0x00000000
        /*06fc*/ 	.short	0x010a
        /*06fe*/ 	.byte	0x3f
	.zero		1


	//   ....[104]....
        /*0700*/ 	.word	0x000061b0
        /*0704*/ 	.word	0x00000006
        /*0708*/ 	.word	0x00000000
        /*070c*/ 	.short	0x010a
        /*070e*/ 	.byte	0x3f
	.zero		1


	//   ....[105]....
        /*0710*/ 	.word	0x00006240
        /*0714*/ 	.word	0x00000009
        /*0718*/ 	.word	0x00000000
        /*071c*/ 	.short	0x010a
        /*071e*/ 	.byte	0x3f
	.zero		1


	//   ....[106]....
        /*0720*/ 	.word	0x000062d0
        /*0724*/ 	.word	0x00000006
        /*0728*/ 	.word	0x00000000
        /*072c*/ 	.short	0x010a
        /*072e*/ 	.byte	0x3f
	.zero		1


	//   ....[107]....
        /*0730*/ 	.word	0x00006360
        /*0734*/ 	.word	0x00000009
        /*0738*/ 	.word	0x00000000
        /*073c*/ 	.short	0x010a
        /*073e*/ 	.byte	0x3f
	.zero		1


	//   ....[108]....
        /*0740*/ 	.word	0x000063f0
        /*0744*/ 	.word	0x00000006
        /*0748*/ 	.word	0x00000000
        /*074c*/ 	.short	0x010a
        /*074e*/ 	.byte	0x3f
	.zero		1


	//   ....[109]....
        /*0750*/ 	.word	0x00006480
        /*0754*/ 	.word	0x00000009
        /*0758*/ 	.word	0x00000000
        /*075c*/ 	.short	0x010a
        /*075e*/ 	.byte	0x3f
	.zero		1


	//   ....[110]....
        /*0760*/ 	.word	0x00006510
        /*0764*/ 	.word	0x00000006
        /*0768*/ 	.word	0x00000000
        /*076c*/ 	.short	0x010a
        /*076e*/ 	.byte	0x3f
	.zero		1


	//   ....[111]....
        /*0770*/ 	.word	0x000065a0
        /*0774*/ 	.word	0x00000009
        /*0778*/ 	.word	0x00000000
        /*077c*/ 	.short	0x010a
        /*077e*/ 	.byte	0x3f
	.zero		1


	//   ....[112]....
        /*0780*/ 	.word	0x00006630
        /*0784*/ 	.word	0x00000006
        /*0788*/ 	.word	0x00000000
        /*078c*/ 	.short	0x010a
        /*078e*/ 	.byte	0x3f
	.zero		1


	//   ....[113]....
        /*0790*/ 	.word	0x000066c0
        /*0794*/ 	.word	0x00000009
        /*0798*/ 	.word	0x00000000
        /*079c*/ 	.short	0x010a
        /*079e*/ 	.byte	0x3f
	.zero		1


	//   ....[114]....
        /*07a0*/ 	.word	0x00006750
        /*07a4*/ 	.word	0x00000006
        /*07a8*/ 	.word	0x00000000
        /*07ac*/ 	.short	0x010a
        /*07ae*/ 	.byte	0x3f
	.zero		1


	//   ....[115]....
        /*07b0*/ 	.word	0x000067e0
        /*07b4*/ 	.word	0x00000009
        /*07b8*/ 	.word	0x00000000
        /*07bc*/ 	.short	0x010a
        /*07be*/ 	.byte	0x3f
	.zero		1


	//   ....[116]....
        /*07c0*/ 	.word	0x00006870
        /*07c4*/ 	.word	0x00000006
        /*07c8*/ 	.word	0x00000000
        /*07cc*/ 	.short	0x010a
        /*07ce*/ 	.byte	0x3f
	.zero		1


	//   ....[117]....
        /*07d0*/ 	.word	0x00006900
        /*07d4*/ 	.word	0x00000009
        /*07d8*/ 	.word	0x00000000
        /*07dc*/ 	.short	0x010a
        /*07de*/ 	.byte	0x3f
	.zero		1


	//   ....[118]....
        /*07e0*/ 	.word	0x00006990
        /*07e4*/ 	.word	0x00000006
        /*07e8*/ 	.word	0x00000000
        /*07ec*/ 	.short	0x010a
        /*07ee*/ 	.byte	0x3f
	.zero		1


	//   ....[119]....
        /*07f0*/ 	.word	0x00006a20
        /*07f4*/ 	.word	0x00000009
        /*07f8*/ 	.word	0x00000000
        /*07fc*/ 	.short	0x010a
        /*07fe*/ 	.byte	0x3f
	.zero		1


	//   ....[120]....
        /*0800*/ 	.word	0x00006ab0
        /*0804*/ 	.word	0x00000003
        /*0808*/ 	.word	0x00000000
        /*080c*/ 	.short	0x010a
        /*080e*/ 	.byte	0x3f
	.zero		1


	//   ....[121]....
        /*0810*/ 	.word	0x00006b10
        /*0814*/ 	.word	0x00000003
        /*0818*/ 	.word	0x00000000
        /*081c*/ 	.short	0x010a
        /*081e*/ 	.byte	0x3f
	.zero		1


	//   ....[122]....
        /*0820*/ 	.word	0x00006b60
        /*0824*/ 	.word	0x00000005
        /*0828*/ 	.word	0x00000000
        /*082c*/ 	.short	0x010a
        /*082e*/ 	.byte	0x3f
	.zero		1


	//   ....[123]....
        /*0830*/ 	.word	0x00006c30
        /*0834*/ 	.word	0x0000000e
        /*0838*/ 	.word	0x00000128
        /*083c*/ 	.short	0x010a
        /*083e*/ 	.byte	0x3f
	.zero		1


	//   ....[124]....
        /*0840*/ 	.word	0x00006d00
        /*0844*/ 	.word	0x00000007
        /*0848*/ 	.word	0x00000000
        /*084c*/ 	.short	0x010a
        /*084e*/ 	.byte	0x3f
	.zero		1


	//   ....[125]....
        /*0850*/ 	.word	0x00006d50
        /*0854*/ 	.word	0x00000009
        /*0858*/ 	.word	0x00000000
        /*085c*/ 	.short	0x010a
        /*085e*/ 	.byte	0x3f
	.zero		1


	//   ....[126]....
        /*0860*/ 	.word	0x00006da0
        /*0864*/ 	.word	0x00000006
        /*0868*/ 	.word	0x00000000
        /*086c*/ 	.short	0x010a
        /*086e*/ 	.byte	0x3f
	.zero		1


	//   ....[127]....
        /*0870*/ 	.word	0x00006df0
        /*0874*/ 	.word	0x00000009
        /*0878*/ 	.word	0x00000000
        /*087c*/ 	.short	0x010a
        /*087e*/ 	.byte	0x3f
	.zero		1


	//   ....[128]....
        /*0880*/ 	.word	0x00006e40
        /*0884*/ 	.word	0x00000006
        /*0888*/ 	.word	0x00000000
        /*088c*/ 	.short	0x010a
        /*088e*/ 	.byte	0x3f
	.zero		1


	//   ....[129]....
        /*0890*/ 	.word	0x00006e90
        /*0894*/ 	.word	0x00000009
        /*0898*/ 	.word	0x00000000
        /*089c*/ 	.short	0x010a
        /*089e*/ 	.byte	0x3f
	.zero		1


	//   ....[130]....
        /*08a0*/ 	.word	0x00006ee0
        /*08a4*/ 	.word	0x00000006
        /*08a8*/ 	.word	0x00000000
        /*08ac*/ 	.short	0x010a
        /*08ae*/ 	.byte	0x3f
	.zero		1


	//   ....[131]....
        /*08b0*/ 	.word	0x00006f30
        /*08b4*/ 	.word	0x00000009
        /*08b8*/ 	.word	0x00000000
        /*08bc*/ 	.short	0x010a
        /*08be*/ 	.byte	0x3f
	.zero		1


	//   ....[132]....
        /*08c0*/ 	.word	0x00006f80
        /*08c4*/ 	.word	0x00000006
        /*08c8*/ 	.word	0x00000000
        /*08cc*/ 	.short	0x010a
        /*08ce*/ 	.byte	0x3f
	.zero		1


	//   ....[133]....
        /*08d0*/ 	.word	0x00006fd0
        /*08d4*/ 	.word	0x00000009
        /*08d8*/ 	.word	0x00000000
        /*08dc*/ 	.short	0x010a
        /*08de*/ 	.byte	0x3f
	.zero		1


	//   ....[134]....
        /*08e0*/ 	.word	0x00007020
        /*08e4*/ 	.word	0x00000006
        /*08e8*/ 	.word	0x00000000
        /*08ec*/ 	.short	0x010a
        /*08ee*/ 	.byte	0x3f
	.zero		1


	//   ....[135]....
        /*08f0*/ 	.word	0x00007070
        /*08f4*/ 	.word	0x00000009
        /*08f8*/ 	.word	0x00000000
        /*08fc*/ 	.short	0x010a
        /*08fe*/ 	.byte	0x3f
	.zero		1


	//   ....[136]....
        /*0900*/ 	.word	0x000070c0
        /*0904*/ 	.word	0x00000006
        /*0908*/ 	.word	0x00000000
        /*090c*/ 	.short	0x010a
        /*090e*/ 	.byte	0x3f
	.zero		1


	//   ....[137]....
        /*0910*/ 	.word	0x00007110
        /*0914*/ 	.word	0x00000009
        /*0918*/ 	.word	0x00000000
        /*091c*/ 	.short	0x010a
        /*091e*/ 	.byte	0x3f
	.zero		1


	//   ....[138]....
        /*0920*/ 	.word	0x00007160
        /*0924*/ 	.word	0x00000006
        /*0928*/ 	.word	0x00000000
        /*092c*/ 	.short	0x010a
        /*092e*/ 	.byte	0x3f
	.zero		1


	//   ....[139]....
        /*0930*/ 	.word	0x000071b0
        /*0934*/ 	.word	0x00000009
        /*0938*/ 	.word	0x00000000
        /*093c*/ 	.short	0x010a
        /*093e*/ 	.byte	0x3f
	.zero		1


	//   ....[140]....
        /*0940*/ 	.word	0x00007200
        /*0944*/ 	.word	0x00000006
        /*0948*/ 	.word	0x00000000
        /*094c*/ 	.short	0x010a
        /*094e*/ 	.byte	0x3f
	.zero		1


	//   ....[141]....
        /*0950*/ 	.word	0x00007250
        /*0954*/ 	.word	0x00000009
        /*0958*/ 	.word	0x00000000
        /*095c*/ 	.short	0x010a
        /*095e*/ 	.byte	0x3f
	.zero		1


	//   ....[142]....
        /*0960*/ 	.word	0x000072a0
        /*0964*/ 	.word	0x00000006
        /*0968*/ 	.word	0x00000000
        /*096c*/ 	.short	0x010a
        /*096e*/ 	.byte	0x3f
	.zero		1


	//   ....[143]....
        /*0970*/ 	.word	0x000072f0
        /*0974*/ 	.word	0x00000009
        /*0978*/ 	.word	0x00000000
        /*097c*/ 	.short	0x010a
        /*097e*/ 	.byte	0x3f
	.zero		1


	//   ....[144]....
        /*0980*/ 	.word	0x00007340
        /*0984*/ 	.word	0x00000006
        /*0988*/ 	.word	0x00000000
        /*098c*/ 	.short	0x010a
        /*098e*/ 	.byte	0x3f
	.zero		1


	//   ....[145]....
        /*0990*/ 	.word	0x00007390
        /*0994*/ 	.word	0x00000009
        /*0998*/ 	.word	0x00000000
        /*099c*/ 	.short	0x010a
        /*099e*/ 	.byte	0x3f
	.zero		1


	//   ....[146]....
        /*09a0*/ 	.word	0x000073e0
        /*09a4*/ 	.word	0x00000006
        /*09a8*/ 	.word	0x00000000
        /*09ac*/ 	.short	0x010a
        /*09ae*/ 	.byte	0x3f
	.zero		1


	//   ....[147]....
        /*09b0*/ 	.word	0x00007430
        /*09b4*/ 	.word	0x00000009
        /*09b8*/ 	.word	0x00000000
        /*09bc*/ 	.short	0x010a
        /*09be*/ 	.byte	0x3f
	.zero		1


	//   ....[148]....
        /*09c0*/ 	.word	0x00007480
        /*09c4*/ 	.word	0x00000006
        /*09c8*/ 	.word	0x00000000
        /*09cc*/ 	.short	0x010a
        /*09ce*/ 	.byte	0x3f
	.zero		1


	//   ....[149]....
        /*09d0*/ 	.word	0x000074d0
        /*09d4*/ 	.word	0x00000009
        /*09d8*/ 	.word	0x00000000
        /*09dc*/ 	.short	0x010a
        /*09de*/ 	.byte	0x3f
	.zero		1


	//   ....[150]....
        /*09e0*/ 	.word	0x00007520
        /*09e4*/ 	.word	0x00000006
        /*09e8*/ 	.word	0x00000000
        /*09ec*/ 	.short	0x010a
        /*09ee*/ 	.byte	0x3f
	.zero		1


	//   ....[151]....
        /*09f0*/ 	.word	0x00007570
        /*09f4*/ 	.word	0x00000009
        /*09f8*/ 	.word	0x00000000
        /*09fc*/ 	.short	0x010a
        /*09fe*/ 	.byte	0x3f
	.zero		1


	//   ....[152]....
        /*0a00*/ 	.word	0x000075c0
        /*0a04*/ 	.word	0x00000006
        /*0a08*/ 	.word	0x00000000
        /*0a0c*/ 	.short	0x010a
        /*0a0e*/ 	.byte	0x3f
	.zero		1


	//   ....[153]....
        /*0a10*/ 	.word	0x00007610
        /*0a14*/ 	.word	0x00000009
        /*0a18*/ 	.word	0x00000000
        /*0a1c*/ 	.short	0x010a
        /*0a1e*/ 	.byte	0x3f
	.zero		1


	//   ....[154]....
        /*0a20*/ 	.word	0x00007660
        /*0a24*/ 	.word	0x00000006
        /*0a28*/ 	.word	0x00000000
        /*0a2c*/ 	.short	0x010a
        /*0a2e*/ 	.byte	0x3f
	.zero		1


	//   ....[155]....
        /*0a30*/ 	.word	0x000076b0
        /*0a34*/ 	.word	0x00000009
        /*0a38*/ 	.word	0x00000000
        /*0a3c*/ 	.short	0x010a
        /*0a3e*/ 	.byte	0x3f
	.zero		1


	//   ....[156]....
        /*0a40*/ 	.word	0x00007700
        /*0a44*/ 	.word	0x00000006
        /*0a48*/ 	.word	0x00000000
        /*0a4c*/ 	.short	0x010a
        /*0a4e*/ 	.byte	0x3f
	.zero		1


	//   ....[157]....
        /*0a50*/ 	.word	0x00007750
        /*0a54*/ 	.word	0x00000009
        /*0a58*/ 	.word	0x00000000
        /*0a5c*/ 	.short	0x010a
        /*0a5e*/ 	.byte	0x3f
	.zero		1


	//   ....[158]....
        /*0a60*/ 	.word	0x000077a0
        /*0a64*/ 	.word	0x00000006
        /*0a68*/ 	.word	0x00000000
        /*0a6c*/ 	.short	0x010a
        /*0a6e*/ 	.byte	0x3f
	.zero		1


	//   ....[159]....
        /*0a70*/ 	.word	0x000077f0
        /*0a74*/ 	.word	0x00000009
        /*0a78*/ 	.word	0x00000000
        /*0a7c*/ 	.short	0x010a
        /*0a7e*/ 	.byte	0x3f
	.zero		1


	//----- nvinfo : EIATTR_NUM_MBARRIERS
	.align		4
.L_35:
        /*0a80*/ 	.byte	0x03, 0x38
        /*0a82*/ 	.short	0x004c


	//----- nvinfo : EIATTR_EXIT_INSTR_OFFSETS
	.align		4
        /*0a84*/ 	.byte	0x04, 0x1c
        /*0a86*/ 	.short	(.L_37 - .L_36)


	//   ....[0]....
.L_36:
        /*0a88*/ 	.word	0x00000ab0


	//   ....[1]....
        /*0a8c*/ 	.word	0x00001370


	//   ....[2]....
        /*0a90*/ 	.word	0x00004290


	//   ....[3]....
        /*0a94*/ 	.word	0x000048c0


	//   ....[4]....
        /*0a98*/ 	.word	0x00006b00


	//----- nvinfo : EIATTR_MAX_THREADS
	.align		4
.L_37:
        /*0a9c*/ 	.byte	0x04, 0x05
        /*0a9e*/ 	.short	(.L_39 - .L_38)
.L_38:
        /*0aa0*/ 	.word	0x00000180
        /*0aa4*/ 	.word	0x00000001
        /*0aa8*/ 	.word	0x00000001


	//----- nvinfo : EIATTR_CRS_STACK_SIZE
	.align		4
.L_39:
        /*0aac*/ 	.byte	0x04, 0x1e
        /*0aae*/ 	.short	(.L_41 - .L_40)
.L_40:
        /*0ab0*/ 	.word	0x00000000


	//----- nvinfo : EIATTR_CBANK_PARAM_SIZE
	.align		4
.L_41:
        /*0ab4*/ 	.byte	0x03, 0x19
        /*0ab6*/ 	.short	0x0470


	//----- nvinfo : EIATTR_PARAM_CBANK
	.align		4
        /*0ab8*/ 	.byte	0x04, 0x0a
        /*0aba*/ 	.short	(.L_43 - .L_42)
	.align		4
.L_42:
        /*0abc*/ 	.word	index@(.nv.constant0._ZN7cutlass13device_kernelINS_4gemm6kernel13GemmUniversalIN4cute5tupleIJiiiiEEENS1_10collective13CollectiveMmaINS1_34MainloopSm90TmaGmmaWarpSpecializedILi37ENS5_IJNS4_1CILi1EEESB_SB_EEENS1_35KernelTmaWarpSpecializedCooperativeEEENS5_IJNSA_ILi128EEENSA_ILi64EEENSA_ILi32EEEEEEaNS5_IJlSB_lEEEaSJ_NS4_8TiledMMAINS4_8MMA_AtomIJNS4_4SM904GMMA26MMA_64x64x32_S32S8S8_SS_TNEEEENS4_6LayoutINS5_IJNSA_ILi2EEESB_SB_EEENS5_IJSB_NSA_ILi0EEEST_EEEEENS5_IJNS4_10UnderscoreESW_SW_EEEEENS4_13SM90_TMA_LOADENS4_14ComposedLayoutINS4_7SwizzleILi1ELi4ELi3EEENS4_18smem_ptr_flag_bitsILi8EEENSQ_INS5_IJNSA_ILi8EEESH_EEENS5_IJSH_SB_EEEEEEEvNS4_8identityESZ_S19_vS1A_EENS_8epilogue10collective6detail29Sm90TmaWarpSpecializedAdapterINS1D_15DefaultEpilogueIaSJ_SJ_NS1C_6thread17LinearCombinationIaLi1EiiLNS1H_9ScaleType4KindE0ELNS_15FloatRoundStyleE2EaEENS1_15EpilogueDefaultEEEEEvvEEEEvNT_6ParamsE)
        /*0ac0*/ 	.short	0x0210
        /*0ac2*/ 	.short	0x0470


	//----- nvinfo : EIATTR_SW_WAR
	.align		4
.L_43:
        /*0ac4*/ 	.byte	0x04, 0x36
        /*0ac6*/ 	.short	(.L_45 - .L_44)
.L_44:
        /*0ac8*/ 	.word	0x00000008
.L_45:


//--------------------- .nv.callgraph             --------------------------
	.section	.nv.callgraph,"",@"SHT_CUDA_CALLGRAPH"
	.align	4
	.sectionentsize	8
	.align		4
        /*0000*/ 	.word	0x00000000
	.align		4
        /*0004*/ 	.word	0xffffffff
	.align		4
        /*0008*/ 	.word	index@(_ZN7cutlass13device_kernelINS_4gemm6kernel13GemmUniversalIN4cute5tupleIJiiiiEEENS1_10collective13CollectiveMmaINS1_34MainloopSm90TmaGmmaWarpSpecializedILi37ENS5_IJNS4_1CILi1EEESB_SB_EEENS1_35KernelTmaWarpSpecializedCooperativeEEENS5_IJNSA_ILi128EEENSA_ILi64EEENSA_ILi32EEEEEEaNS5_IJlSB_lEEEaSJ_NS4_8TiledMMAINS4_8MMA_AtomIJNS4_4SM904GMMA26MMA_64x64x32_S32S8S8_SS_TNEEEENS4_6LayoutINS5_IJNSA_ILi2EEESB_SB_EEENS5_IJSB_NSA_ILi0EEEST_EEEEENS5_IJNS4_10UnderscoreESW_SW_EEEEENS4_13SM90_TMA_LOADENS4_14ComposedLayoutINS4_7SwizzleILi1ELi4ELi3EEENS4_18smem_ptr_flag_bitsILi8EEENSQ_INS5_IJNSA_ILi8EEESH_EEENS5_IJSH_SB_EEEEEEEvNS4_8identityESZ_S19_vS1A_EENS_8epilogue10collective6detail29Sm90TmaWarpSpecializedAdapterINS1D_15DefaultEpilogueIaSJ_SJ_NS1C_6thread17LinearCombinationIaLi1EiiLNS1H_9ScaleType4KindE0ELNS_15FloatRoundStyleE2EaEENS1_15EpilogueDefaultEEEEEvvEEEEvNT_6ParamsE)
	.align		4
        /*000c*/ 	.word	index@(__assertfail)
	.align		4
        /*0010*/ 	.word	0x00000000
	.align		4
        /*0014*/ 	.word	0xfffffffe
	.align		4
        /*0018*/ 	.word	0x00000000
	.align		4
        /*001c*/ 	.word	0xfffffffd
	.align		4
        /*0020*/ 	.word	0x00000000
	.align		4
        /*0024*/ 	.word	0xfffffffc


//--------------------- .nv.constant4             --------------------------
	.section	.nv.constant4,"a",@progbits
	.align	8
	.align		8
.nv.constant4:
        /*0000*/ 	.dword	__assertfail
	.align		8
        /*0008*/ 	.dword	__unnamed_1
	.align		8
        /*0010*/ 	.dword	_ZN40_INTERNAL_a10c9865_4_k_cu_c061f560_289814cuda3std3__45__cpo5beginE
	.align		8
        /*0018*/ 	.dword	_ZN40_INTERNAL_a10c9865_4_k_cu_c061f560_289814cuda3std3__45__cpo3endE
	.align		8
        /*0020*/ 	.dword	_ZN40_INTERNAL_a10c9865_4_k_cu_c061f560_289814cuda3std3__45__cpo6cbeginE
	.align		8
        /*0028*/ 	.dword	_ZN40_INTERNAL_a10c9865_4_k_cu_c061f560_289814cuda3std3__45__cpo4cendE
	.align		8
        /*0030*/ 	.dword	_ZN40_INTERNAL_a10c9865_4_k_cu_c061f560_289814cuda3std3__442_GLOBAL__N__a10c9865_4_k_cu_c061f560_289816ignoreE
	.align		8
        /*0038*/ 	.dword	_ZN40_INTERNAL_a10c9865_4_k_cu_c061f560_289814cuda3std3__419piecewise_constructE
	.align		8
        /*0040*/ 	.dword	_ZN40_INTERNAL_a10c9865_4_k_cu_c061f560_289814cuda3std3__48in_placeE
	.align		8
        /*0048*/ 	.dword	_ZN40_INTERNAL_a10c9865_4_k_cu_c061f560_289814cuda3std6ranges3__45__cpo4swapE
	.align		8
        /*0050*/ 	.dword	_ZN40_INTERNAL_a10c9865_4_k_cu_c061f560_289814cuda3std6ranges3__45__cpo9iter_moveE
	.align		8
        /*0058*/ 	.dword	_ZN40_INTERNAL_a10c9865_4_k_cu_c061f560_289814cute7productE
	.align		8
        /*0060*/ 	.dword	_ZN40_INTERNAL_a10c9865_4_k_cu_c061f560_289814cute1_E
	.align		8
        /*0068*/ 	.dword	$str$22
	.align		8
        /*0070*/ 	.dword	$str$23


//--------------------- .text._ZN7cutlass13device_kernelINS_4gemm6kernel13GemmUniversalIN4cute5tupleIJiiiiEEENS1_10collective13CollectiveMmaINS1_34MainloopSm90TmaGmmaWarpSpecializedILi37ENS5_IJNS4_1CILi1EEESB_SB_EEENS1_35KernelTmaWarpSpecializedCooperativeEEENS5_IJNSA_ILi128EEENSA_ILi64EEENSA_ILi32EEEEEEaNS5_IJlSB_lEEEaSJ_NS4_8TiledMMAINS4_8MMA_AtomIJNS4_4SM904GMMA26MMA_64x64x32_S32S8S8_SS_TNEEEENS4_6LayoutINS5_IJNSA_ILi2EEESB_SB_EEENS5_IJSB_NSA_ILi0EEEST_EEEEENS5_IJNS4_10UnderscoreESW_SW_EEEEENS4_13SM90_TMA_LOADENS4_14ComposedLayoutINS4_7SwizzleILi1ELi4ELi3EEENS4_18smem_ptr_flag_bitsILi8EEENSQ_INS5_IJNSA_ILi8EEESH_EEENS5_IJSH_SB_EEEEEEEvNS4_8identityESZ_S19_vS1A_EENS_8epilogue10collective6detail29Sm90TmaWarpSpecializedAdapterINS1D_15DefaultEpilogueIaSJ_SJ_NS1C_6thread17LinearCombinationIaLi1EiiLNS1H_9ScaleType4KindE0ELNS_15FloatRoundStyleE2EaEENS1_15EpilogueDefaultEEEEEvvEEEEvNT_6ParamsE --------------------------
	.section	.text._ZN7cutlass13device_kernelINS_4gemm6kernel13GemmUniversalIN4cute5tupleIJiiiiEEENS1_10collective13CollectiveMmaINS1_34MainloopSm90TmaGmmaWarpSpecializedILi37ENS5_IJNS4_1CILi1EEESB_SB_EEENS1_35KernelTmaWarpSpecializedCooperativeEEENS5_IJNSA_ILi128EEENSA_ILi64EEENSA_ILi32EEEEEEaNS5_IJlSB_lEEEaSJ_NS4_8TiledMMAINS4_8MMA_AtomIJNS4_4SM904GMMA26MMA_64x64x32_S32S8S8_SS_TNEEEENS4_6LayoutINS5_IJNSA_ILi2EEESB_SB_EEENS5_IJSB_NSA_ILi0EEEST_EEEEENS5_IJNS4_10UnderscoreESW_SW_EEEEENS4_13SM90_TMA_LOADENS4_14ComposedLayoutINS4_7SwizzleILi1ELi4ELi3EEENS4_18smem_ptr_flag_bitsILi8EEENSQ_INS5_IJNSA_ILi8EEESH_EEENS5_IJSH_SB_EEEEEEEvNS4_8identityESZ_S19_vS1A_EENS_8epilogue10collective6detail29Sm90TmaWarpSpecializedAdapterINS1D_15DefaultEpilogueIaSJ_SJ_NS1C_6thread17LinearCombinationIaLi1EiiLNS1H_9ScaleType4KindE0ELNS_15FloatRoundStyleE2EaEENS1_15EpilogueDefaultEEEEEvvEEEEvNT_6ParamsE,"ax",@progbits
	.align	128
.text._ZN7cutlass13device_kernelINS_4gemm6kernel13GemmUniversalIN4cute5tupleIJiiiiEEENS1_10collective13CollectiveMmaINS1_34MainloopSm90TmaGmmaWarpSpecializedILi37ENS5_IJNS4_1CILi1EEESB_SB_EEENS1_35KernelTmaWarpSpecializedCooperativeEEENS5_IJNSA_ILi128EEENSA_ILi64EEENSA_ILi32EEEEEEaNS5_IJlSB_lEEEaSJ_NS4_8TiledMMAINS4_8MMA_AtomIJNS4_4SM904GMMA26MMA_64x64x32_S32S8S8_SS_TNEEEENS4_6LayoutINS5_IJNSA_ILi2EEESB_SB_EEENS5_IJSB_NSA_ILi0EEEST_EEEEENS5_IJNS4_10UnderscoreESW_SW_EEEEENS4_13SM90_TMA_LOADENS4_14ComposedLayoutINS4_7SwizzleILi1ELi4ELi3EEENS4_18smem_ptr_flag_bitsILi8EEENSQ_INS5_IJNSA_ILi8EEESH_EEENS5_IJSH_SB_EEEEEEEvNS4_8identityESZ_S19_vS1A_EENS_8epilogue10collective6detail29Sm90TmaWarpSpecializedAdapterINS1D_15DefaultEpilogueIaSJ_SJ_NS1C_6thread17LinearCombinationIaLi1EiiLNS1H_9ScaleType4KindE0ELNS_15FloatRoundStyleE2EaEENS1_15EpilogueDefaultEEEEEvvEEEEvNT_6ParamsE:
        .type           _ZN7cutlass13device_kernelINS_4gemm6kernel13GemmUniversalIN4cute5tupleIJiiiiEEENS1_10collective13CollectiveMmaINS1_34MainloopSm90TmaGmmaWarpSpecializedILi37ENS5_IJNS4_1CILi1EEESB_SB_EEENS1_35KernelTmaWarpSpecializedCooperativeEEENS5_IJNSA_ILi128EEENSA_ILi64EEENSA_ILi32EEEEEEaNS5_IJlSB_lEEEaSJ_NS4_8TiledMMAINS4_8MMA_AtomIJNS4_4SM904GMMA26MMA_64x64x32_S32S8S8_SS_TNEEEENS4_6LayoutINS5_IJNSA_ILi2EEESB_SB_EEENS5_IJSB_NSA_ILi0EEEST_EEEEENS5_IJNS4_10UnderscoreESW_SW_EEEEENS4_13SM90_TMA_LOADENS4_14ComposedLayoutINS4_7SwizzleILi1ELi4ELi3EEENS4_18smem_ptr_flag_bitsILi8EEENSQ_INS5_IJNSA_ILi8EEESH_EEENS5_IJSH_SB_EEEEEEEvNS4_8identityESZ_S19_vS1A_EENS_8epilogue10collective6detail29Sm90TmaWarpSpecializedAdapterINS1D_15DefaultEpilogueIaSJ_SJ_NS1C_6thread17LinearCombinationIaLi1EiiLNS1H_9ScaleType4KindE0ELNS_15FloatRoundStyleE2EaEENS1_15EpilogueDefaultEEEEEvvEEEEvNT_6ParamsE,@function
        .size           _ZN7cutlass13device_kernelINS_4gemm6kernel13GemmUniversalIN4cute5tupleIJiiiiEEENS1_10collective13CollectiveMmaINS1_34MainloopSm90TmaGmmaWarpSpecializedILi37ENS5_IJNS4_1CILi1EEESB_SB_EEENS1_35KernelTmaWarpSpecializedCooperativeEEENS5_IJNSA_ILi128EEENSA_ILi64EEENSA_ILi32EEEEEEaNS5_IJlSB_lEEEaSJ_NS4_8TiledMMAINS4_8MMA_AtomIJNS4_4SM904GMMA26MMA_64x64x32_S32S8S8_SS_TNEEEENS4_6LayoutINS5_IJNSA_ILi2EEESB_SB_EEENS5_IJSB_NSA_ILi0EEEST_EEEEENS5_IJNS4_10UnderscoreESW_SW_EEEEENS4_13SM90_TMA_LOADENS4_14ComposedLayoutINS4_7SwizzleILi1ELi4ELi3EEENS4_18smem_ptr_flag_bitsILi8EEENSQ_INS5_IJNSA_ILi8EEESH_EEENS5_IJSH_SB_EEEEEEEvNS4_8identityESZ_S19_vS1A_EENS_8epilogue10collective6detail29Sm90TmaWarpSpecializedAdapterINS1D_15DefaultEpilogueIaSJ_SJ_NS1C_6thread17LinearCombinationIaLi1EiiLNS1H_9ScaleType4KindE0ELNS_15FloatRoundStyleE2EaEENS1_15EpilogueDefaultEEEEEvvEEEEvNT_6ParamsE,(.L_x_201 - _ZN7cutlass13device_kernelINS_4gemm6kernel13GemmUniversalIN4cute5tupleIJiiiiEEENS1_10collective13CollectiveMmaINS1_34MainloopSm90TmaGmmaWarpSpecializedILi37ENS5_IJNS4_1CILi1EEESB_SB_EEENS1_35KernelTmaWarpSpecializedCooperativeEEENS5_IJNSA_ILi128EEENSA_ILi64EEENSA_ILi32EEEEEEaNS5_IJlSB_lEEEaSJ_NS4_8TiledMMAINS4_8MMA_AtomIJNS4_4SM904GMMA26MMA_64x64x32_S32S8S8_SS_TNEEEENS4_6LayoutINS5_IJNSA_ILi2EEESB_SB_EEENS5_IJSB_NSA_ILi0EEEST_EEEEENS5_IJNS4_10UnderscoreESW_SW_EEEEENS4_13SM90_TMA_LOADENS4_14ComposedLayoutINS4_7SwizzleILi1ELi4ELi3EEENS4_18smem_ptr_flag_bitsILi8EEENSQ_INS5_IJNSA_ILi8EEESH_EEENS5_IJSH_SB_EEEEEEEvNS4_8identityESZ_S19_vS1A_EENS_8epilogue10collective6detail29Sm90TmaWarpSpecializedAdapterINS1D_15DefaultEpilogueIaSJ_SJ_NS1C_6thread17LinearCombinationIaLi1EiiLNS1H_9ScaleType4KindE0ELNS_15FloatRoundStyleE2EaEENS1_15EpilogueDefaultEEEEEvvEEEEvNT_6ParamsE)
        .other          _ZN7cutlass13device_kernelINS_4gemm6kernel13GemmUniversalIN4cute5tupleIJiiiiEEENS1_10collective13CollectiveMmaINS1_34MainloopSm90TmaGmmaWarpSpecializedILi37ENS5_IJNS4_1CILi1EEESB_SB_EEENS1_35KernelTmaWarpSpecializedCooperativeEEENS5_IJNSA_ILi128EEENSA_ILi64EEENSA_ILi32EEEEEEaNS5_IJlSB_lEEEaSJ_NS4_8TiledMMAINS4_8MMA_AtomIJNS4_4SM904GMMA26MMA_64x64x32_S32S8S8_SS_TNEEEENS4_6LayoutINS5_IJNSA_ILi2EEESB_SB_EEENS5_IJSB_NSA_ILi0EEEST_EEEEENS5_IJNS4_10UnderscoreESW_SW_EEEEENS4_13SM90_TMA_LOADENS4_14ComposedLayoutINS4_7SwizzleILi1ELi4ELi3EEENS4_18smem_ptr_flag_bitsILi8EEENSQ_INS5_IJNSA_ILi8EEESH_EEENS5_IJSH_SB_EEEEEEEvNS4_8identityESZ_S19_vS1A_EENS_8epilogue10collective6detail29Sm90TmaWarpSpecializedAdapterINS1D_15DefaultEpilogueIaSJ_SJ_NS1C_6thread17LinearCombinationIaLi1EiiLNS1H_9ScaleType4KindE0ELNS_15FloatRoundStyleE2EaEENS1_15EpilogueDefaultEEEEEvvEEEEvNT_6ParamsE,@"STO_CUDA_ENTRY STV_DEFAULT"
_ZN7cutlass13device_kernelINS_4gemm6kernel13GemmUniversalIN4cute5tupleIJiiiiEEENS1_10collective13CollectiveMmaINS1_34MainloopSm90TmaGmmaWarpSpecializedILi37ENS5_IJNS4_1CILi1EEESB_SB_EEENS1_35KernelTmaWarpSpecializedCooperativeEEENS5_IJNSA_ILi128EEENSA_ILi64EEENSA_ILi32EEEEEEaNS5_IJlSB_lEEEaSJ_NS4_8TiledMMAINS4_8MMA_AtomIJNS4_4SM904GMMA26MMA_64x64x32_S32S8S8_SS_TNEEEENS4_6LayoutINS5_IJNSA_ILi2EEESB_SB_EEENS5_IJSB_NSA_ILi0EEEST_EEEEENS5_IJNS4_10UnderscoreESW_SW_EEEEENS4_13SM90_TMA_LOADENS4_14ComposedLayoutINS4_7SwizzleILi1ELi4ELi3EEENS4_18smem_ptr_flag_bitsILi8EEENSQ_INS5_IJNSA_ILi8EEESH_EEENS5_IJSH_SB_EEEEEEEvNS4_8identityESZ_S19_vS1A_EENS_8epilogue10collective6detail29Sm90TmaWarpSpecializedAdapterINS1D_15DefaultEpilogueIaSJ_SJ_NS1C_6thread17LinearCombinationIaLi1EiiLNS1H_9ScaleType4KindE0ELNS_15FloatRoundStyleE2EaEENS1_15EpilogueDefaultEEEEEvvEEEEvNT_6ParamsE:
[----:B------:R-:W0:Y:S01]  /*0000*/  LDC R1, c[0x0][0x28] ;  /* 0x00000a00ff017b82 */ /* 0x000e220000000800 */
[----:B------:R-:W1:Y:S01]  /*0010*/  S2R R3, SR_TID.X ;  /* 0x0000000000037919 */ /* 0x000e620000002100 */
[----:B------:R-:W-:Y:S01]  /*0020*/  ELECT P0, URZ, PT ;  /* 0x00000000003f782f */ /* 0x000fe20003800000 */
[----:B------:R-:W-:Y:S01]  /*0030*/  BSSY B0, `(.L_x_0) ;  /* 0x000000f000007945 */ /* 0x000fe20003800000 */
[--C-:B-1----:R-:W-:Y:S02]  /*0040*/  SHF.R.U32.HI R0, RZ, 0x5, R3.reuse ;  /* 0x00000005ff007819 */ /* 0x102fe40000011603 */
[----:B------:R-:W-:-:S03]  /*0050*/  SHF.R.U32.HI R14, RZ, 0x7, R3 ;  /* 0x00000007ff0e7819 */ /* 0x000fc60000011603 */
[----:B------:R-:W1:Y:S04]  /*0060*/  SHFL.IDX PT, R4, R0, RZ, 0x1f ;  /* 0x00001fff00047589 */ /* 0x000e6800000e0000 */
[----:B------:R2:W3:Y:S01]  /*0070*/  SHFL.IDX PT, R10, R14, RZ, 0x1f ;  /* 0x00001fff0e0a7589 */ /* 0x0004e200000e0000 */
[----:B-1----:R-:W-:-:S13]  /*0080*/  ISETP.NE.OR P0, PT, R4, RZ, !P0 ;  /* 0x000000ff0400720c */ /* 0x002fda0004705670 */
[----:B0-23--:R-:W-:Y:S05]  /*0090*/  @P0 BRA `(.L_x_1) ;  /* 0x0000000000200947 */ /* 0x00dfea0003800000 */
[----:B------:R-:W-:Y:S02]  /*00a0*/  ULDC.64 UR4, c[0x0][0x198] ;  /* 0x0000660000047ab9 */ /* 0x000fe40000000a00 */
[----:B------:R-:W-:Y:S02]  /*00b0*/  UIADD3 UR6, UP0, UR4, 0xf0, URZ ;  /* 0x000000f004067890 */ /* 0x000fe4000ff1e03f */
[----:B------:R-:W-:Y:S02]  /*00c0*/  UIADD3 UR4, UP1, UR4, 0x1f0, URZ ;  /* 0x000001f004047890 */ /* 0x000fe4000ff3e03f */
[----:B------:R-:W-:Y:S02]  /*00d0*/  UIADD3.X UR7, URZ, UR5, URZ, UP0, !UPT ;  /* 0x000000053f077290 */ /* 0x000fe400087fe43f */
[----:B------:R-:W-:-:S07]  /*00e0*/  UIADD3.X UR5, URZ, UR5, URZ, UP1, !UPT ;  /* 0x000000053f057290 */ /* 0x000fce0008ffe43f */
[----:B------:R0:W-:Y:S02]  /*00f0*/  UTMACCTL.PF [UR6] ;  /* 0x00000000060079b9 */ /* 0x0001e40008040000 */
[----:B------:R0:W-:Y:S02]  /*0100*/  UTMACCTL.PF [UR4] ;  /* 0x00000000040079b9 */ /* 0x0001e40008040000 */
[----:B0-----:R-:W-:Y:S01]  /*0110*/  NOP ;  /* 0x0000000000007918 */ /* 0x001fe20000000000 */
.L_x_1:
[----:B------:R-:W-:Y:S05]  /*0120*/  BSYNC B0 ;  /* 0x0000000000007941 */ /* 0x000fea0003800000 */
.L_x_0:
[----:B------:R-:W0:Y:S02]  /*0130*/  SHFL.IDX PT, R2, R0, RZ, 0x1f ;  /* 0x00001fff00027589 */ /* 0x000e2400000e0000 */
[----:B0-----:R-:W-:-:S13]  /*0140*/  ISETP.NE.AND P0, PT, R2, RZ, PT ;  /* 0x000000ff0200720c */ /* 0x001fda0003f05270 */
[----:B------:R-:W-:Y:S05]  /*0150*/  @P0 BRA `(.L_x_2) ;  /* 0x00000004006c0947 */ /* 0x000fea0003800000 */
[----:B------:R-:W-:Y:S01]  /*0160*/  ELECT P0, URZ, PT ;  /* 0x00000000003f782f */ /* 0x000fe20003800000 */
[----:B------:R-:W-:-:S12]  /*0170*/  BSSY B0, `(.L_x_2) ;  /* 0x0000059000007945 */ /* 0x000fd80003800000 */
[----:B------:R-:W-:Y:S05]  /*0180*/  @!P0 BRA `(.L_x_3) ;  /* 0x00000004005c8947 */ /* 0x000fea0003800000 */
[----:B------:R-:W0:Y:S01]  /*0190*/  S2UR UR8, SR_CgaCtaId ;  /* 0x00000000000879c3 */ /* 0x000e220000008800 */
[----:B------:R-:W-:Y:S01]  /*01a0*/  UMOV UR4, 0x400 ;  /* 0x0000040000047882 */ /* 0x000fe20000000000 */
[----:B------:R-:W-:Y:S01]  /*01b0*/  UMOV UR5, 0x1 ;  /* 0x0000000100057882 */ /* 0x000fe20000000000 */
[----:B------:R-:W-:Y:S02]  /*01c0*/  UMOV UR6, 0x100 ;  /* 0x0000010000067882 */ /* 0x000fe40000000000 */
[----:B------:R-:W-:-:S04]  /*01d0*/  UIADD3 UR6, -UR6, 0x100000, URZ ;  /* 0x0010000006067890 */ /* 0x000fc8000fffe13f */
[----:B------:R-:W-:Y:S02]  /*01e0*/  USHF.L.U32 UR7, UR6, 0xb, URZ ;  /* 0x0000000b06077899 */ /* 0x000fe4000800063f */
[----:B------:R-:W-:Y:S02]  /*01f0*/  USHF.L.U32 UR6, UR6, 0x1, URZ ;  /* 0x0000000106067899 */ /* 0x000fe4000800063f */
[----:B0-----:R-:W-:Y:S02]  /*0200*/  ULEA UR8, UR8, UR4, 0x18 ;  /* 0x0000000408087291 */ /* 0x001fe4000f8ec03f */
[----:B------:R-:W-:-:S04]  /*0210*/  UIADD3 UR4, -UR5, 0x100000, URZ ;  /* 0x0010000005047890 */ /* 0x000fc8000fffe13f */
[----:B------:R-:W-:Y:S02]  /*0220*/  USHF.L.U32 UR5, UR4, 0xb, URZ ;  /* 0x0000000b04057899 */ /* 0x000fe4000800063f */
[----:B------:R-:W-:Y:S01]  /*0230*/  USHF.L.U32 UR4, UR4, 0x1, URZ ;  /* 0x0000000104047899 */ /* 0x000fe2000800063f */
[----:B------:R-:W0:Y:S11]  /*0240*/  FENCE.VIEW.ASYNC.S ;  /* 0x00000000000073c6 */ /* 0x000e360000000000 */
[----:B0-----:R0:W1:Y:S01]  /*0250*/  SYNCS.EXCH.64 URZ, [UR8], UR4 ;  /* 0x00000004083f75b2 */ /* 0x0010620008000100 */
[----:B------:R0:W2:Y:S01]  /*0260*/  SYNCS.EXCH.64 URZ, [UR8+0x128], UR6 ;  /* 0x00012806083f75b2 */ /* 0x0000a20008000100 */
[----:B------:R0:W3:Y:S01]  /*0270*/  SYNCS.EXCH.64 URZ, [UR8+0x8], UR4 ;  /* 0x00000804083f75b2 */ /* 0x0000e20008000100 */
[----:B------:R0:W4:Y:S01]  /*0280*/  SYNCS.EXCH.64 URZ, [UR8+0x130], UR6 ;  /* 0x00013006083f75b2 */ /* 0x0001220008000100 */
[----:B------:R0:W0:Y:S01]  /*0290*/  SYNCS.EXCH.64 URZ, [UR8+0x10], UR4 ;  /* 0x00001004083f75b2 */ /* 0x0000220008000100 */
        /* <DEDUP_REMOVED lines=69> */
[----:B-1234-:R-:W-:Y:S01]  /*06f0*/  NOP ;  /* 0x0000000000007918 */ /* 0x01efe20000000000 */
.L_x_3:
[----:B0-----:R-:W-:Y:S05]  /*0700*/  BSYNC B0 ;  /* 0x0000000000007941 */ /* 0x001fea0003800000 */
.L_x_2:
[----:B------:R-:W0:Y:S01]  /*0710*/  SHFL.IDX PT, R0, R0, RZ, 0x1f ;  /* 0x00001fff00007589 */ /* 0x000e2200000e0000 */
[----:B------:R-:W-:Y:S01]  /*0720*/  ELECT P0, URZ, PT ;  /* 0x00000000003f782f */ /* 0x000fe20003800000 */
[----:B------:R-:W1:Y:S01]  /*0730*/  LDC R2, c[0x0][0x65c] ;  /* 0x00019700ff027b82 */ /* 0x000e620000000800 */
[----:B------:R-:W-:Y:S01]  /*0740*/  SHF.R.S32.HI R7, RZ, 0x1f, R4 ;  /* 0x0000001fff077819 */ /* 0x000fe20000011404 */
[----:B------:R-:W2:Y:S01]  /*0750*/  S2R R5, SR_CTAID.Y ;  /* 0x0000000000057919 */ /* 0x000ea20000002600 */
[----:B------:R-:W-:Y:S01]  /*0760*/  UMOV UR4, 0x20 ;  /* 0x0000002000047882 */ /* 0x000fe20000000000 */
[----:B------:R-:W-:Y:S01]  /*0770*/  NOP ;  /* 0x0000000000007918 */ /* 0x000fe20000000000 */
[----:B------:R-:W-:Y:S01]  /*0780*/  LEA.HI R7, R7, R4, RZ, 0x2 ;  /* 0x0000000407077211 */ /* 0x000fe200078f10ff */
[----:B------:R-:W3:Y:S01]  /*0790*/  S2R R6, SR_CTAID.X ;  /* 0x0000000000067919 */ /* 0x000ee20000002500 */
[----:B------:R-:W-:Y:S01]  /*07a0*/  ISETP.NE.AND P2, PT, R10, RZ, PT ;  /* 0x000000ff0a00720c */ /* 0x000fe20003f45270 */
[----:B------:R-:W-:Y:S01]  /*07b0*/  NOP ;  /* 0x0000000000007918 */ /* 0x000fe20000000000 */
[----:B------:R-:W-:-:S02]  /*07c0*/  LOP3.LUT R7, R7, 0xfffffffc, RZ, 0xc0, !PT ;  /* 0xfffffffc07077812 */ /* 0x000fc400078ec0ff */
[----:B0-----:R-:W-:Y:S02]  /*07d0*/  ISETP.NE.OR P0, PT, R0, RZ, !P0 ;  /* 0x000000ff0000720c */ /* 0x001fe40004705670 */
[----:B-1----:R-:W-:-:S04]  /*07e0*/  ISETP.NE.AND P3, PT, R2, 0x1, PT ;  /* 0x000000010200780c */ /* 0x002fc80003f65270 */
[----:B------:R-:W-:Y:S01]  /*07f0*/  P2R R0, PR, RZ, 0x8 ;  /* 0x00000008ff007803 */ /* 0x000fe20000000000 */
[----:B------:R-:W-:Y:S01]  /*0800*/  IMAD.IADD R0, R4, 0x1, -R7 ;  /* 0x0000000104007824 */ /* 0x000fe200078e0a07 */
[----:B------:R-:W-:Y:S01]  /*0810*/  LOP3.LUT R4, R3, 0x7f, RZ, 0xc0, !PT ;  /* 0x0000007f03047812 */ /* 0x000fe200078ec0ff */
[----:B------:R-:W-:-:S03]  /*0820*/  IMAD.MOV.U32 R7, RZ, RZ, RZ ;  /* 0x000000ffff077224 */ /* 0x000fc600078e00ff */
[----:B------:R-:W-:Y:S01]  /*0830*/  ISETP.NE.AND P1, PT, R0, 0x3, PT ;  /* 0x000000030000780c */ /* 0x000fe20003f25270 */
[----:B------:R-:W-:Y:S01]  /*0840*/  VOTEU.ALL UP0, P0 ;  /* 0x00000000003f7886 */ /* 0x000fe20000000000 */
[----:B------:R-:W-:Y:S01]  /*0850*/  VOTEU.ALL UP1, P0 ;  /* 0x00000000003f7886 */ /* 0x000fe20000020000 */
[----:B------:R-:W3:Y:S01]  /*0860*/  @P3 LDC R17, c[0x0][0x10] ;  /* 0x00000400ff113b82 */ /* 0x000ee20000000800 */
[----:B--2---:R-:W-:Y:S02]  /*0870*/  @P3 IMAD.MOV.U32 R8, RZ, RZ, R5 ;  /* 0x000000ffff083224 */ /* 0x004fe400078e0005 */
[----:B------:R-:W-:Y:S01]  /*0880*/  @!UP0 UMOV UR6, 0x400 ;  /* 0x0000040000068882 */ /* 0x000fe20000000000 */
[----:B------:R-:W-:-:S04]  /*0890*/  @!UP0 UIADD3 UR4, -UR4, 0x100000, URZ ;  /* 0x0010000004048890 */ /* 0x000fc8000fffe13f */
[----:B------:R-:W-:Y:S02]  /*08a0*/  @!UP0 USHF.L.U32 UR5, UR4, 0xb, URZ ;  /* 0x0000000b04058899 */ /* 0x000fe4000800063f */
[----:B------:R-:W-:Y:S01]  /*08b0*/  @!UP0 USHF.L.U32 UR4, UR4, 0x1, URZ ;  /* 0x0000000104048899 */ /* 0x000fe2000800063f */
[----:B------:R-:W-:Y:S01]  /*08c0*/  @P3 IMAD.MOV.U32 R9, RZ, RZ, RZ ;  /* 0x000000ffff093224 */ /* 0x000fe200078e00ff */
[----:B------:R-:W0:Y:S08]  /*08d0*/  @!UP0 S2UR UR7, SR_CgaCtaId ;  /* 0x00000000000789c3 */ /* 0x000e300000008800 */
[----:B------:R-:W1:Y:S01]  /*08e0*/  @!P3 LDC R11, c[0x0][0xc] ;  /* 0x00000300ff0bbb82 */ /* 0x000e620000000800 */
[----:B---3--:R-:W-:Y:S01]  /*08f0*/  @P3 IMAD.WIDE.U32 R16, R6, R17, R8 ;  /* 0x0000001106103225 */ /* 0x008fe200078e0008 */
[----:B0-----:R-:W-:Y:S01]  /*0900*/  @!UP0 ULEA UR8, UR7, UR6, 0x18 ;  /* 0x0000000607088291 */ /* 0x001fe2000f8ec03f */
[----:B------:R-:W-:-:S02]  /*0910*/  VOTEU.ALL UP0, P0 ;  /* 0x00000000003f7886 */ /* 0x000fc40000000000 */
[----:B------:R-:W-:Y:S01]  /*0920*/  ULDC UR6, c[0x0][0xc] ;  /* 0x0000030000067ab9 */ /* 0x000fe20000000800 */
[----:B------:R-:W-:Y:S01]  /*0930*/  ISETP.EQ.OR P0, PT, R0, RZ, !P1 ;  /* 0x000000ff0000720c */ /* 0x000fe20004f02670 */
[----:B------:R-:W-:-:S03]  /*0940*/  ULDC UR7, c[0x0][0x10] ;  /* 0x0000040000077ab9 */ /* 0x000fc60000000800 */
[C---:B------:R-:W-:Y:S01]  /*0950*/  ISETP.EQ.AND P0, PT, R10.reuse, RZ, P0 ;  /* 0x000000ff0a00720c */ /* 0x040fe20000702270 */
[----:B------:R-:W-:Y:S02]  /*0960*/  VIADD R10, R10, 0xffffffff ;  /* 0xffffffff0a0a7836 */ /* 0x000fe40000000000 */
[----:B-1----:R-:W-:Y:S01]  /*0970*/  @!P3 IMAD.WIDE.U32 R8, R11, R5, R6 ;  /* 0x000000050b08b225 */ /* 0x002fe200078e0006 */
[----:B------:R-:W0:Y:S02]  /*0980*/  FENCE.VIEW.ASYNC.S ;  /* 0x00000000000073c6 */ /* 0x000e240000000000 */
[----:B0-----:R-:W0:Y:S01]  /*0990*/  @!UP0 SYNCS.EXCH.64 URZ, [UR8+0x260], UR4 ;  /* 0x00026004083f85b2 */ /* 0x001e220008000100 */
[----:B------:R-:W-:Y:S01]  /*09a0*/  SEL R18, RZ, 0x1, !P0 ;  /* 0x00000001ff127807 */ /* 0x000fe20004000000 */
[----:B------:R-:W-:Y:S01]  /*09b0*/  @P3 IMAD.MOV.U32 R11, RZ, RZ, RZ ;  /* 0x000000ffff0b3224 */ /* 0x000fe200078e00ff */
[----:B------:R-:W-:Y:S01]  /*09c0*/  ISETP.GE.U32.AND P1, PT, R10, 0x2, PT ;  /* 0x000000020a00780c */ /* 0x000fe20003f26070 */
[----:B------:R-:W-:-:S02]  /*09d0*/  @!P3 IMAD.MOV.U32 R16, RZ, RZ, R8 ;  /* 0x000000ffff10b224 */ /* 0x000fc400078e0008 */
[----:B------:R-:W-:Y:S01]  /*09e0*/  @P3 IMAD.IADD R17, R17, 0x1, R11 ;  /* 0x0000000111113824 */ /* 0x000fe200078e020b */
[----:B------:R-:W-:Y:S01]  /*09f0*/  SEL R18, R18, 0x2, P1 ;  /* 0x0000000212127807 */ /* 0x000fe20000800000 */
[----:B------:R-:W-:Y:S01]  /*0a00*/  @!P3 IMAD.MOV.U32 R17, RZ, RZ, R9 ;  /* 0x000000ffff11b224 */ /* 0x000fe200078e0009 */
[----:B------:R1:W0:Y:S01]  /*0a10*/  @!UP1 SYNCS.EXCH.64 URZ, [UR8+0x268], UR4 ;  /* 0x00026804083f95b2 */ /* 0x0002220008000100 */
[----:B------:R-:W-:Y:S01]  /*0a20*/  NOP ;  /* 0x0000000000007918 */ /* 0x000fe20000000000 */
[----:B-1----:R-:W-:-:S03]  /*0a30*/  UIMAD.WIDE.U32 UR4, UR6, UR7, URZ ;  /* 0x00000007060472a5 */ /* 0x002fc6000f8e003f */
[----:B------:R-:W-:Y:S02]  /*0a40*/  ULDC UR6, c[0x0][0x14] ;  /* 0x0000050000067ab9 */ /* 0x000fe40000000800 */
[----:B------:R-:W-:Y:S02]  /*0a50*/  UIMAD.WIDE.U32 UR36, UR4, UR6, URZ ;  /* 0x00000006042472a5 */ /* 0x000fe4000f8e003f */
[----:B------:R-:W-:-:S04]  /*0a60*/  UIMAD UR42, UR5, UR6, URZ ;  /* 0x00000006052a72a4 */ /* 0x000fc8000f8e023f */
[----:B------:R-:W-:Y:S01]  /*0a70*/  UIADD3 UR42, UR37, UR42, URZ ;  /* 0x0000002a252a7290 */ /* 0x000fe2000fffe03f */
[----:B0-----:R-:W-:Y:S06]  /*0a80*/  BAR.SYNC.DEFER_BLOCKING 0x0 ;  /* 0x0000000000007b1d */ /* 0x001fec0000010000 */
[----:B------:R-:W-:Y:S05]  /*0a90*/  @!P2 BRA `(.L_x_4) ;  /* 0x000000380000a947 */ /* 0x000fea0003800000 */
[----:B------:R-:W-:-:S13]  /*0aa0*/  ISETP.GT.U32.AND P0, PT, R10, 0x1, PT ;  /* 0x000000010a00780c */ /* 0x000fda0003f04070 */
[----:B------:R-:W-:Y:S05]  /*0ab0*/  @P0 EXIT ;  /* 0x000000000000094d */ /* 0x000fea0003800000 */
[----:B------:R-:W-:Y:S01]  /*0ac0*/  ULDC.64 UR4, c[0x0][0x650] ;  /* 0x0001940000047ab9 */ /* 0x000fe20000000a00 */
[----:B------:R-:W-:Y:S01]  /*0ad0*/  PRMT R0, RZ, 0x7610, R0 ;  /* 0x00007610ff007816 */ /* 0x000fe20000000000 */
[----:B------:R-:W-:Y:S01]  /*0ae0*/  IMAD.MOV.U32 R67, RZ, RZ, -0x1 ;  /* 0xffffffffff437424 */ /* 0x000fe200078e00ff */
[----:B------:R-:W-:Y:S01]  /*0af0*/  ISETP.GE.U32.AND P0, PT, R16, UR4, PT ;  /* 0x0000000410007c0c */ /* 0x000fe2000bf06070 */
[----:B------:R-:W-:Y:S02]  /*0b00*/  IMAD.MOV.U32 R66, RZ, RZ, -0x1 ;  /* 0xffffffffff427424 */ /* 0x000fe400078e00ff */
[----:B------:R-:W-:Y:S01]  /*0b10*/  IMAD.MOV.U32 R65, RZ, RZ, -0x1 ;  /* 0xffffffffff417424 */ /* 0x000fe200078e00ff */
[----:B------:R-:W-:-:S13]  /*0b20*/  ISETP.GE.U32.AND.EX P0, PT, R17, UR5, PT, P0 ;  /* 0x0000000511007c0c */ /* 0x000fda000bf06100 */
[----:B------:R-:W-:Y:S05]  /*0b30*/  @P0 BRA `(.L_x_5) ;  /* 0x0000000400540947 */ /* 0x000fea0003800000 */
[----:B------:R-:W0:Y:S01]  /*0b40*/  LDC.64 R20, c[0x0][0x628] ;  /* 0x00018a00ff147b82 */ /* 0x000e220000000a00 */
[----:B------:R-:W-:Y:S02]  /*0b50*/  IMAD.MOV.U32 R8, RZ, RZ, R16 ;  /* 0x000000ffff087224 */ /* 0x000fe400078e0010 */
[----:B------:R-:W-:-:S05]  /*0b60*/  IMAD.MOV.U32 R9, RZ, RZ, R17 ;  /* 0x000000ffff097224 */ /* 0x000fca00078e0011 */
[----:B------:R-:W1:Y:S08]  /*0b70*/  LDC R0, c[0x0][0x630] ;  /* 0x00018c00ff007b82 */ /* 0x000e700000000800 */
[----:B------:R-:W2:Y:S01]  /*0b80*/  LDC.64 R22, c[0x0][0x620] ;  /* 0x00018800ff167b82 */ /* 0x000ea20000000a00 */
[----:B0-----:R-:W-:-:S04]  /*0b90*/  ISETP.NE.U32.AND P0, PT, R20, RZ, PT ;  /* 0x000000ff1400720c */ /* 0x001fc80003f05070 */
[----:B------:R-:W-:-:S13]  /*0ba0*/  ISETP.NE.AND.EX P0, PT, R21, RZ, PT, P0 ;  /* 0x000000ff1500720c */ /* 0x000fda0003f05300 */
[----:B-12---:R-:W-:Y:S05]  /*0bb0*/  @!P0 BRA `(.L_x_6) ;  /* 0x0000000000288947 */ /* 0x006fea0003800000 */
[----:B------:R-:W0:Y:S02]  /*0bc0*/  LDC R13, c[0x0][0x634] ;  /* 0x00018d00ff0d7b82 */ /* 0x000e240000000800 */
[----:B0-----:R-:W-:-:S05]  /*0bd0*/  IADD3 R13, P0, R16, R13, RZ ;  /* 0x0000000d100d7210 */ /* 0x001fca0007f1e0ff */
[----:B------:R-:W-:-:S04]  /*0be0*/  IMAD.X R15, RZ, RZ, R17, P0 ;  /* 0x000000ffff0f7224 */ /* 0x000fc800000e0611 */
[----:B------:R-:W-:-:S04]  /*0bf0*/  IMAD.WIDE.U32 R8, R15, R20, RZ ;  /* 0x000000140f087225 */ /* 0x000fc800078e00ff */
[----:B------:R-:W-:-:S04]  /*0c00*/  IMAD.WIDE.U32 R10, P0, R13, R21, R8 ;  /* 0x000000150d0a7225 */ /* 0x000fc80007800008 */
[----:B------:R-:W-:-:S04]  /*0c10*/  IMAD.WIDE.U32 R8, R13, R20, RZ ;  /* 0x000000140d087225 */ /* 0x000fc800078e00ff */
[----:B------:R-:W-:Y:S01]  /*0c20*/  IMAD.X R13, RZ, RZ, RZ, P0 ;  /* 0x000000ffff0d7224 */ /* 0x000fe200000e06ff */
[----:B------:R-:W-:Y:S01]  /*0c30*/  IADD3 RZ, P0, R9, R10, RZ ;  /* 0x0000000a09ff7210 */ /* 0x000fe20007f1e0ff */
[----:B------:R-:W-:-:S04]  /*0c40*/  IMAD.MOV.U32 R12, RZ, RZ, R11 ;  /* 0x000000ffff0c7224 */ /* 0x000fc800078e000b */
[----:B------:R-:W-:-:S08]  /*0c50*/  IMAD.WIDE.U32.X R8, R15, R21, R12, P0 ;  /* 0x000000150f087225 */ /* 0x000fd000000e040c */
.L_x_6:
[-CC-:B------:R-:W-:Y:S01]  /*0c60*/  SHF.R.U64 R65, R8, R0.reuse, R9.reuse ;  /* 0x0000000008417219 */ /* 0x180fe20000001209 */
[----:B------:R-:W0:Y:S01]  /*0c70*/  LDC R12, c[0x0][0x618] ;  /* 0x00018600ff0c7b82 */ /* 0x000e220000000800 */
[----:B------:R-:W-:Y:S01]  /*0c80*/  SHF.R.U32.HI R7, RZ, R0, R9 ;  /* 0x00000000ff077219 */ /* 0x000fe20000011609 */
[----:B------:R-:W-:Y:S01]  /*0c90*/  ULDC UR4, c[0x0][0x150] ;  /* 0x0000540000047ab9 */ /* 0x000fe20000000800 */
[----:B------:R-:W-:Y:S02]  /*0ca0*/  IADD3 R11, P0, RZ, -R65, RZ ;  /* 0x80000041ff0b7210 */ /* 0x000fe40007f1e0ff */
[----:B------:R-:W-:-:S03]  /*0cb0*/  I2FP.F32.U32 R0, R6 ;  /* 0x0000000600007245 */ /* 0x000fc60000201000 */
[----:B------:R-:W1:Y:S01]  /*0cc0*/  LDC.64 R30, c[0x0][0x640] ;  /* 0x00019000ff1e7b82 */ /* 0x000e620000000a00 */
[----:B------:R-:W-:Y:S02]  /*0cd0*/  IMAD.X R13, RZ, RZ, ~R7, P0 ;  /* 0x000000ffff0d7224 */ /* 0x000fe400000e0e07 */
[----:B------:R-:W-:Y:S01]  /*0ce0*/  FMUL R0, R0, UR4 ;  /* 0x0000000400007c20 */ /* 0x000fe20008400000 */
[----:B------:R-:W-:Y:S01]  /*0cf0*/  IMAD.WIDE.U32 R8, R11, R22, R16 ;  /* 0x000000160b087225 */ /* 0x000fe200078e0010 */
[----:B------:R-:W-:-:S03]  /*0d00*/  ULDC UR4, c[0x0][0x154] ;  /* 0x0000550000047ab9 */ /* 0x000fc60000000800 */
[----:B------:R-:W-:Y:S01]  /*0d10*/  IMAD R10, R13, R22, RZ ;  /* 0x000000160d0a7224 */ /* 0x000fe200078e02ff */
[----:B------:R-:W2:Y:S01]  /*0d20*/  LDC R7, c[0x0][0x144] ;  /* 0x00005100ff077b82 */ /* 0x000ea20000000800 */
[----:B------:R-:W3:Y:S02]  /*0d30*/  F2I.U32.TRUNC.NTZ R0, R0 ;  /* 0x0000000000007305 */ /* 0x000ee4000020f000 */
[----:B------:R-:W-:-:S04]  /*0d40*/  IMAD R11, R11, R23, R10 ;  /* 0x000000170b0b7224 */ /* 0x000fc800078e020a */
[----:B------:R-:W-:Y:S01]  /*0d50*/  IMAD.IADD R9, R9, 0x1, R11 ;  /* 0x0000000109097824 */ /* 0x000fe200078e020b */
[----:B------:R-:W4:Y:S01]  /*0d60*/  LDC R24, c[0x0][0x608] ;  /* 0x00018200ff187b82 */ /* 0x000f220000000800 */
[----:B------:R-:W-:-:S03]  /*0d70*/  IMAD.MOV.U32 R11, RZ, RZ, -0x1 ;  /* 0xffffffffff0b7424 */ /* 0x000fc600078e00ff */
[-CC-:B0-----:R-:W-:Y:S02]  /*0d80*/  SHF.R.U64 R22, R8, R12.reuse, R9.reuse ;  /* 0x0000000c08167219 */ /* 0x181fe40000001209 */
[----:B------:R-:W-:Y:S02]  /*0d90*/  I2FP.F32.U32 R8, R5 ;  /* 0x0000000500087245 */ /* 0x000fe40000201000 */
[----:B------:R-:W0:Y:S01]  /*0da0*/  LDC R28, c[0x0][0x658] ;  /* 0x00019600ff1c7b82 */ /* 0x000e220000000800 */
[----:B-1----:R-:W-:Y:S01]  /*0db0*/  ISETP.NE.U32.AND P0, PT, R30, RZ, PT ;  /* 0x000000ff1e00720c */ /* 0x002fe20003f05070 */
[----:B---3--:R-:W-:Y:S02]  /*0dc0*/  IMAD.MOV R10, RZ, RZ, -R0 ;  /* 0x000000ffff0a7224 */ /* 0x008fe400078e0a00 */
[----:B------:R-:W-:Y:S01]  /*0dd0*/  FMUL R8, R8, UR4 ;  /* 0x0000000408087c20 */ /* 0x000fe20008400000 */
[----:B------:R-:W-:Y:S02]  /*0de0*/  SHF.R.U32.HI R9, RZ, R12, R9 ;  /* 0x0000000cff097219 */ /* 0x000fe40000011609 */
[----:B------:R-:W-:Y:S01]  /*0df0*/  ISETP.NE.AND.EX P0, PT, R31, RZ, PT, P0 ;  /* 0x000000ff1f00720c */ /* 0x000fe20003f05300 */
[----:B------:R1:W3:Y:S01]  /*0e00*/  F2I.U32.TRUNC.NTZ R15, R8 ;  /* 0x00000008000f7305 */ /* 0x0002e2000020f000 */
[----:B------:R-:W1:Y:S01]  /*0e10*/  LDC R20, c[0x0][0x148] ;  /* 0x00005200ff147b82 */ /* 0x000e620000000800 */
[----:B--2---:R-:W-:-:S07]  /*0e20*/  IMAD R0, R7, R10, R6 ;  /* 0x0000000a07007224 */ /* 0x004fce00078e0206 */
[----:B------:R-:W2:Y:S01]  /*0e30*/  LDC R26, c[0x0][0x600] ;  /* 0x00018000ff1a7b82 */ /* 0x000ea20000000800 */
[-CC-:B----4-:R-:W-:Y:S02]  /*0e40*/  SHF.R.U64 R32, R22, R24.reuse, R9.reuse ;  /* 0x0000001816207219 */ /* 0x190fe40000001209 */
[----:B------:R-:W-:Y:S01]  /*0e50*/  SHF.R.U32.HI R7, RZ, R24, R9 ;  /* 0x00000018ff077219 */ /* 0x000fe20000011609 */
[----:B------:R-:W-:-:S04]  /*0e60*/  IMAD.MOV.U32 R9, RZ, RZ, 0x1 ;  /* 0x00000001ff097424 */ /* 0x000fc800078e00ff */
[----:B------:R-:W4:Y:S01]  /*0e70*/  LDC R21, c[0x0][0x648] ;  /* 0x00019200ff157b82 */ /* 0x000f220000000800 */
[-C--:B0-----:R-:W-:Y:S02]  /*0e80*/  SHF.L.U32 R6, R11, R28.reuse, RZ ;  /* 0x0000001c0b067219 */ /* 0x081fe400000006ff */
[--C-:B------:R-:W-:Y:S02]  /*0e90*/  SHF.R.U64 R24, R32, R28, R7.reuse ;  /* 0x0000001c20187219 */ /* 0x100fe40000001207 */
[----:B------:R-:W-:Y:S02]  /*0ea0*/  LOP3.LUT R13, RZ, R6, RZ, 0x33, !PT ;  /* 0x00000006ff0d7212 */ /* 0x000fe400078e33ff */
[-C--:B------:R-:W-:Y:S01]  /*0eb0*/  SHF.R.U32.HI R7, RZ, R28.reuse, R7 ;  /* 0x0000001cff077219 */ /* 0x080fe20000011607 */
[----:B------:R-:W0:Y:S01]  /*0ec0*/  LDC R23, c[0x0][0x638] ;  /* 0x00018e00ff177b82 */ /* 0x000e220000000800 */
[----:B------:R-:W-:Y:S01]  /*0ed0*/  SHF.L.U32 R12, R9, R28, RZ ;  /* 0x0000001c090c7219 */ /* 0x000fe200000006ff */
[----:B------:R-:W-:-:S06]  /*0ee0*/  IMAD.MOV.U32 R6, RZ, RZ, R24 ;  /* 0x000000ffff067224 */ /* 0x000fcc00078e0018 */
[----:B------:R-:W0:Y:S01]  /*0ef0*/  LDC R67, c[0x0][0x610] ;  /* 0x00018400ff437b82 */ /* 0x000e220000000800 */
[----:B-1-3--:R-:W-:Y:S05]  /*0f00*/  @!P0 BRA `(.L_x_7) ;  /* 0x0000000000288947 */ /* 0x00afea0003800000 */
[----:B------:R-:W1:Y:S02]  /*0f10*/  LDC R11, c[0x0][0x64c] ;  /* 0x00019300ff0b7b82 */ /* 0x000e640000000800 */
[----:B-1----:R-:W-:-:S05]  /*0f20*/  IADD3 R11, P0, R24, R11, RZ ;  /* 0x0000000b180b7210 */ /* 0x002fca0007f1e0ff */
        /* <DEDUP_REMOVED lines=8> */
.L_x_7:
[----:B----4-:R-:W-:Y:S01]  /*0fb0*/  SHF.R.U64 R6, R6, R21, R7 ;  /* 0x0000001506067219 */ /* 0x010fe20000001207 */
[----:B--2---:R-:W-:Y:S01]  /*0fc0*/  VIADD R7, R26, 0xffffffff ;  /* 0xffffffff1a077836 */ /* 0x004fe20000000000 */
[----:B------:R-:W-:Y:S01]  /*0fd0*/  LOP3.LUT R13, R32, R13, RZ, 0xc0, !PT ;  /* 0x0000000d200d7212 */ /* 0x000fe200078ec0ff */
[----:B------:R-:W-:Y:S02]  /*0fe0*/  IMAD.MOV R15, RZ, RZ, -R15 ;  /* 0x000000ffff0f7224 */ /* 0x000fe400078e0a0f */
[----:B------:R-:W-:Y:S02]  /*0ff0*/  IMAD.MOV R8, RZ, RZ, -R6 ;  /* 0x000000ffff087224 */ /* 0x000fe400078e0a06 */
[----:B------:R-:W-:Y:S01]  /*1000*/  IMAD R13, R12, R6, R13 ;  /* 0x000000060c0d7224 */ /* 0x000fe200078e020d */
[----:B------:R-:W-:Y:S01]  /*1010*/  LOP3.LUT R6, R22, R7, RZ, 0xc0, !PT ;  /* 0x0000000716067212 */ /* 0x000fe200078ec0ff */
[----:B------:R-:W-:Y:S02]  /*1020*/  @P3 IMAD R0, R20, R15, R5 ;  /* 0x0000000f14003224 */ /* 0x000fe400078e0205 */
[----:B0-----:R-:W-:-:S02]  /*1030*/  IMAD R5, R8, R23, R24 ;  /* 0x0000001708057224 */ /* 0x001fc400078e0218 */
[----:B------:R-:W-:Y:S02]  /*1040*/  IMAD R67, R13, R67, R0 ;  /* 0x000000430d437224 */ /* 0x000fe400078e0200 */
[----:B------:R-:W-:Y:S02]  /*1050*/  IMAD R6, R5, R26, R6 ;  /* 0x0000001a05067224 */ /* 0x000fe400078e0206 */
[----:B------:R-:W-:-:S03]  /*1060*/  IMAD.MOV.U32 R0, RZ, RZ, 0x1 ;  /* 0x00000001ff007424 */ /* 0x000fc600078e00ff */
[----:B------:R-:W-:Y:S02]  /*1070*/  SEL R66, R6, R67, !P3 ;  /* 0x0000004306427207 */ /* 0x000fe40005800000 */
[----:B------:R-:W-:-:S07]  /*1080*/  SEL R67, R67, R6, !P3 ;  /* 0x0000000643437207 */ /* 0x000fce0005800000 */
.L_x_5:
[----:B------:R-:W-:-:S08]  /*1090*/  NOP ;  /* 0x0000000000007918 */ /* 0x000fd00000000000 */
[----:B------:R-:W0:Y:S02]  /*10a0*/  USETMAXREG.TRY_ALLOC.CTAPOOL UP0, 0xe8 ;  /* 0x000000e8000079c8 */ /* 0x000e240008000600 */
[----:B0-----:R-:W-:-:S13]  /*10b0*/  PLOP3.LUT P0, PT, PT, PT, UP0, 0x80, 0x0 ;  /* 0x000000000000781c */ /* 0x001fda0003f0f008 */
[----:B------:R-:W-:Y:S05]  /*10c0*/  @!P0 BRA `(.L_x_5) ;  /* 0xfffffffc00f08947 */ /* 0x000fea000383ffff */
[----:B------:R-:W-:Y:S01]  /*10d0*/  ULDC.64 UR4, c[0x0][0x598] ;  /* 0x0001660000047ab9 */ /* 0x000fe20000000a00 */
[----:B------:R-:W-:Y:S01]  /*10e0*/  ULDC.64 UR38, c[0x0][0x208] ;  /* 0x0000820000267ab9 */ /* 0x000fe20000000a00 */
[----:B------:R-:W-:-:S04]  /*10f0*/  ISETP.NE.U32.AND P0, PT, RZ, UR4, PT ;  /* 0x00000004ff007c0c */ /* 0x000fc8000bf05070 */
[----:B------:R-:W-:-:S13]  /*1100*/  ISETP.NE.AND.EX P0, PT, RZ, UR5, PT, P0 ;  /* 0x00000005ff007c0c */ /* 0x000fda000bf05300 */
[----:B------:R-:W-:Y:S05]  /*1110*/  @!P0 BRA `(.L_x_8) ;  /* 0x00000000001c8947 */ /* 0x000fea0003800000 */
[----:B------:R-:W0:Y:S02]  /*1120*/  LDC.64 R6, c[0x0][0x598] ;  /* 0x00016600ff067b82 */ /* 0x000e240000000a00 */
[----:B0-----:R-:W2:Y:S02]  /*1130*/  LDG.E.64 R6, desc[UR38][R6.64] ;  /* 0x0000002606067981 */ /* 0x001ea4000c1e1b00 */
[----:B--2---:R-:W-:-:S04]  /*1140*/  ISETP.NE.U32.AND P0, PT, R6, RZ, PT ;  /* 0x000000ff0600720c */ /* 0x004fc80003f05070 */
[----:B------:R-:W-:-:S13]  /*1150*/  ISETP.NE.AND.EX P0, PT, R7, RZ, PT, P0 ;  /* 0x000000ff0700720c */ /* 0x000fda0003f05300 */
[----:B------:R-:W-:Y:S05]  /*1160*/  @!P0 BRA `(.L_x_8) ;  /* 0x0000000000088947 */ /* 0x000fea0003800000 */
[----:B------:R0:W5:Y:S01]  /*1170*/  LD.E R19, desc[UR38][R6.64] ;  /* 0x0000002606137980 */ /* 0x000162000c101900 */
[----:B------:R-:W-:Y:S05]  /*1180*/  BRA `(.L_x_9) ;  /* 0x0000000000247947 */ /* 0x000fea0003800000 */
.L_x_8:
[----:B------:R-:W-:Y:S02]  /*1190*/  ULDC.64 UR4, c[0x0][0x588] ;  /* 0x0001620000047ab9 */ /* 0x000fe40000000a00 */
[----:B------:R-:W-:-:S04]  /*11a0*/  ISETP.NE.U32.AND P0, PT, RZ, UR4, PT ;  /* 0x00000004ff007c0c */ /* 0x000fc8000bf05070 */
[----:B------:R-:W-:-:S13]  /*11b0*/  ISETP.NE.AND.EX P0, PT, RZ, UR5, PT, P0 ;  /* 0x00000005ff007c0c */ /* 0x000fda000bf05300 */
[----:B------:R-:W-:Y:S05]  /*11c0*/  @!P0 BRA `(.L_x_10) ;  /* 0x00000000000c8947 */ /* 0x000fea0003800000 */
[----:B------:R-:W0:Y:S02]  /*11d0*/  LDC.64 R6, c[0x0][0x588] ;  /* 0x00016200ff067b82 */ /* 0x000e240000000a00 */
[----:B0-----:R1:W5:Y:S01]  /*11e0*/  LDG.E R19, desc[UR38][R6.64] ;  /* 0x0000002606137981 */ /* 0x001362000c1e1900 */
[----:B------:R-:W-:Y:S05]  /*11f0*/  BRA `(.L_x_9) ;  /* 0x0000000000087947 */ /* 0x000fea0003800000 */
.L_x_10:
[----:B------:R-:W-:Y:S02]  /*1200*/  ULDC UR4, c[0x0][0x580] ;  /* 0x0001600000047ab9 */ /* 0x000fe40000000800 */
[----:B------:R-:W-:-:S07]  /*1210*/  IMAD.U32 R19, RZ, RZ, UR4 ;  /* 0x00000004ff137e24 */ /* 0x000fce000f8e00ff */
.L_x_9:
[----:B------:R-:W-:Y:S02]  /*1220*/  ULDC.64 UR4, c[0x0][0x5a0] ;  /* 0x0001680000047ab9 */ /* 0x000fe40000000a00 */
[----:B------:R-:W-:-:S04]  /*1230*/  ISETP.NE.U32.AND P0, PT, RZ, UR4, PT ;  /* 0x00000004ff007c0c */ /* 0x000fc8000bf05070 */
[----:B------:R-:W-:-:S13]  /*1240*/  ISETP.NE.AND.EX P0, PT, RZ, UR5, PT, P0 ;  /* 0x00000005ff007c0c */ /* 0x000fda000bf05300 */
[----:B------:R-:W-:Y:S05]  /*1250*/  @!P0 BRA `(.L_x_11) ;  /* 0x00000000001c8947 */ /* 0x000fea0003800000 */
[----:B01----:R-:W0:Y:S02]  /*1260*/  LDC.64 R6, c[0x0][0x5a0] ;  /* 0x00016800ff067b82 */ /* 0x003e240000000a00 */
[----:B0-----:R-:W2:Y:S02]  /*1270*/  LDG.E.64 R6, desc[UR38][R6.64] ;  /* 0x0000002606067981 */ /* 0x001ea4000c1e1b00 */
[----:B--2---:R-:W-:-:S04]  /*1280*/  ISETP.NE.U32.AND P0, PT, R6, RZ, PT ;  /* 0x000000ff0600720c */ /* 0x004fc80003f05070 */
[----:B------:R-:W-:-:S13]  /*1290*/  ISETP.NE.AND.EX P0, PT, R7, RZ, PT, P0 ;  /* 0x000000ff0700720c */ /* 0x000fda0003f05300 */
[----:B------:R-:W-:Y:S05]  /*12a0*/  @!P0 BRA `(.L_x_11) ;  /* 0x0000000000088947 */ /* 0x000fea0003800000 */
[----:B------:R0:W5:Y:S01]  /*12b0*/  LD.E R56, desc[UR38][R6.64] ;  /* 0x0000002606387980 */ /* 0x000162000c101900 */
[----:B------:R-:W-:Y:S05]  /*12c0*/  BRA `(.L_x_12) ;  /* 0x0000000000247947 */ /* 0x000fea0003800000 */
.L_x_11:
[----:B------:R-:W-:Y:S02]  /*12d0*/  ULDC.64 UR4, c[0x0][0x590] ;  /* 0x0001640000047ab9 */ /* 0x000fe40000000a00 */
[----:B------:R-:W-:-:S04]  /*12e0*/  ISETP.NE.U32.AND P0, PT, RZ, UR4, PT ;  /* 0x00000004ff007c0c */ /* 0x000fc8000bf05070 */
[----:B------:R-:W-:-:S13]  /*12f0*/  ISETP.NE.AND.EX P0, PT, RZ, UR5, PT, P0 ;  /* 0x00000005ff007c0c */ /* 0x000fda000bf05300 */
[----:B------:R-:W-:Y:S05]  /*1300*/  @!P0 BRA `(.L_x_13) ;  /* 0x00000000000c8947 */ /* 0x000fea0003800000 */
[----:B------:R-:W2:Y:S02]  /*1310*/  LDC.64 R56, c[0x0][0x590] ;  /* 0x00016400ff387b82 */ /* 0x000ea40000000a00 */
[----:B--2---:R2:W5:Y:S01]  /*1320*/  LDG.E R56, desc[UR38][R56.64] ;  /* 0x0000002638387981 */ /* 0x004562000c1e1900 */
[----:B------:R-:W-:Y:S05]  /*1330*/  BRA `(.L_x_12) ;  /* 0x0000000000087947 */ /* 0x000fea0003800000 */
.L_x_13:
[----:B------:R-:W-:Y:S02]  /*1340*/  ULDC UR4, c[0x0][0x584] ;  /* 0x0001610000047ab9 */ /* 0x000fe40000000800 */
[----:B------:R-:W-:-:S07]  /*1350*/  IMAD.U32 R56, RZ, RZ, UR4 ;  /* 0x00000004ff387e24 */ /* 0x000fce000f8e00ff */
.L_x_12:
[----:B------:R-:W-:-:S13]  /*1360*/  LOP3.LUT P0, RZ, R0, 0xff, RZ, 0xc0, !PT ;  /* 0x000000ff00ff7812 */ /* 0x000fda000780c0ff */
[----:B------:R-:W-:Y:S05]  /*1370*/  @!P0 EXIT ;  /* 0x000000000000894d */ /* 0x000fea0003800000 */
[----:B------:R-:W3:Y:S01]  /*1380*/  LDC R58, c[0x0][0x658] ;  /* 0x00019600ff3a7b82 */ /* 0x000ee20000000800 */
[----:B------:R-:W-:Y:S01]  /*1390*/  ULDC.64 UR6, c[0x0][0x288] ;  /* 0x0000a20000067ab9 */ /* 0x000fe20000000a00 */
[----:B------:R-:W-:Y:S01]  /*13a0*/  LOP3.LUT R14, R14, 0x1, RZ, 0xc0, !PT ;  /* 0x000000010e0e7812 */ /* 0x000fe200078ec0ff */
[----:B------:R-:W-:Y:S01]  /*13b0*/  UIADD3 UR4, UR7, 0x1f, URZ ;  /* 0x0000001f07047890 */ /* 0x000fe2000fffe03f */
[----:B------:R-:W-:Y:S01]  /*13c0*/  SHF.R.U32.HI R0, RZ, 0x2, R3 ;  /* 0x00000002ff007819 */ /* 0x000fe20000011603 */
[----:B01----:R-:W-:Y:S01]  /*13d0*/  IMAD.MOV.U32 R7, RZ, RZ, -0x1 ;  /* 0xffffffffff077424 */ /* 0x003fe200078e00ff */
[----:B------:R-:W-:Y:S01]  /*13e0*/  SHF.R.U32.HI R4, RZ, 0x1, R4 ;  /* 0x00000001ff047819 */ /* 0x000fe20000011604 */
[----:B------:R-:W-:Y:S01]  /*13f0*/  USHF.R.S32.HI UR5, URZ, 0x1f, UR4 ;  /* 0x0000001f3f057899 */ /* 0x000fe20008011404 */
[----:B------:R-:W0:Y:S01]  /*1400*/  LDC R61, c[0x0][0x600] ;  /* 0x00018000ff3d7b82 */ /* 0x000e220000000800 */
[----:B------:R-:W-:Y:S01]  /*1410*/  IMAD.SHL.U32 R5, R14, 0x40, RZ ;  /* 0x000000400e057824 */ /* 0x000fe200078e00ff */
[----:B------:R-:W-:Y:S01]  /*1420*/  LOP3.LUT R0, R0, 0x7, RZ, 0xc0, !PT ;  /* 0x0000000700007812 */ /* 0x000fe200078ec0ff */
[----:B------:R-:W-:Y:S01]  /*1430*/  ULEA.HI UR5, UR5, UR4, URZ, 0x5 ;  /* 0x0000000405057291 */ /* 0x000fe2000f8f283f */
[----:B------:R-:W-:Y:S01]  /*1440*/  LOP3.LUT R23, R4, 0x30, RZ, 0xc0, !PT ;  /* 0x0000003004177812 */ /* 0x000fe200078ec0ff */
[----:B------:R-:W-:Y:S01]  /*1450*/  IMAD.MOV.U32 R9, RZ, RZ, 0x1 ;  /* 0x00000001ff097424 */ /* 0x000fe200078e00ff */
[--C-:B------:R-:W-:Y:S01]  /*1460*/  LOP3.LUT R22, R5, 0x40, R0.reuse, 0xe2, !PT ;  /* 0x0000004005167812 */ /* 0x100fe200078ee200 */
[----:B------:R-:W-:Y:S01]  /*1470*/  USHF.R.S32.HI UR43, URZ, 0x5, UR5 ;  /* 0x000000053f2b7899 */ /* 0x000fe20008011405 */
[-C--:B------:R-:W-:Y:S01]  /*1480*/  IADD3 R5, RZ, -R23.reuse, -R0 ;  /* 0x80000017ff057210 */ /* 0x080fe20007ffe800 */
[----:B------:R-:W-:Y:S01]  /*1490*/  IMAD.U32 R6, RZ, RZ, UR6 ;  /* 0x00000006ff067e24 */ /* 0x000fe2000f8e00ff */
[C---:B--2---:R-:W-:Y:S01]  /*14a0*/  LOP3.LUT R57, R3.reuse, 0x3, RZ, 0xc0, !PT ;  /* 0x0000000303397812 */ /* 0x044fe200078ec0ff */
[----:B------:R-:W-:Y:S01]  /*14b0*/  UISETP.LT.AND UP0, UPT, UR43, 0x1, UPT ;  /* 0x000000012b00788c */ /* 0x000fe2000bf01270 */
[----:B------:R-:W-:Y:S01]  /*14c0*/  LOP3.LUT R60, R3, 0x80, RZ, 0xc0, !PT ;  /* 0x00000080033c7812 */ /* 0x000fe200078ec0ff */
[----:B------:R-:W-:Y:S01]  /*14d0*/  IMAD R5, R14, -0x40, R5 ;  /* 0xffffffc00e057824 */ /* 0x000fe200078e0205 */
[----:B------:R-:W-:Y:S01]  /*14e0*/  ULDC UR4, c[0x0][0x284] ;  /* 0x0000a10000047ab9 */ /* 0x000fe20000000800 */
[----:B------:R-:W-:Y:S01]  /*14f0*/  LOP3.LUT R22, R22, R23, RZ, 0xfc, !PT ;  /* 0x0000001716167212 */ /* 0x000fe200078efcff */
[----:B------:R-:W-:Y:S01]  /*1500*/  USEL UR44, UR43, 0x1, UP0 ;  /* 0x000000012b2c7887 */ /* 0x000fe20008000000 */
[-C--:B---3--:R-:W-:Y:S01]  /*1510*/  SHF.L.U32 R7, R7, R58.reuse, RZ ;  /* 0x0000003a07077219 */ /* 0x088fe200000006ff */
[----:B------:R-:W-:Y:S01]  /*1520*/  IMAD R57, R57, -0x2, R6 ;  /* 0xfffffffe39397824 */ /* 0x000fe200078e0206 */
[----:B------:R-:W-:Y:S01]  /*1530*/  SHF.L.U32 R58, R9, R58, RZ ;  /* 0x0000003a093a7219 */ /* 0x000fe200000006ff */
[----:B------:R-:W-:Y:S01]  /*1540*/  IMAD.SHL.U32 R59, R3, 0x2, RZ ;  /* 0x00000002033b7824 */ /* 0x000fe200078e00ff */
[----:B------:R-:W-:Y:S01]  /*1550*/  SHF.R.U32.HI R60, RZ, 0x7, R60 ;  /* 0x00000007ff3c7819 */ /* 0x000fe2000001163c */
[----:B------:R-:W-:Y:S01]  /*1560*/  VIADD R63, R5, UR4 ;  /* 0x00000004053f7c36 */ /* 0x000fe20008000000 */
[----:B------:R-:W-:Y:S01]  /*1570*/  LOP3.LUT R62, RZ, R7, RZ, 0x33, !PT ;  /* 0x00000007ff3e7212 */ /* 0x000fe200078e33ff */
[----:B0-----:R-:W-:Y:S01]  /*1580*/  VIADD R61, R61, 0xffffffff ;  /* 0xffffffff3d3d7836 */ /* 0x001fe20000000000 */
[----:B------:R-:W-:Y:S01]  /*1590*/  UIADD3 UR44, UR43, -UR44, URZ ;  /* 0x8000002c2b2c7290 */ /* 0x000fe2000fffe03f */
[----:B------:R-:W-:Y:S01]  /*15a0*/  IMAD.MOV.U32 R23, RZ, RZ, RZ ;  /* 0x000000ffff177224 */ /* 0x000fe200078e00ff */
[----:B------:R-:W-:Y:S01]  /*15b0*/  UMOV UR40, URZ ;  /* 0x0000003f00287c82 */ /* 0x000fe20008000000 */
[----:B------:R-:W-:-:S09]  /*15c0*/  UMOV UR41, URZ ;  /* 0x0000003f00297c82 */ /* 0x000fd20008000000 */
.L_x_99:
[----:B0-----:R-:W0:Y:S01]  /*15d0*/  SHFL.IDX PT, R0, R60, RZ, 0x1f ;  /* 0x00001fff3c007589 */ /* 0x001e2200000e0000 */
[----:B------:R-:W1:Y:S01]  /*15e0*/  S2UR UR7, SR_CgaCtaId ;  /* 0x00000000000779c3 */ /* 0x000e620000008800 */
[----:B------:R-:W-:Y:S01]  /*15f0*/  UMOV UR6, 0x400 ;  /* 0x0000040000067882 */ /* 0x000fe20000000000 */
[----:B0-----:R-:W-:Y:S01]  /*1600*/  R2UR UR4, R0 ;  /* 0x00000000000472ca */ /* 0x001fe200000e0000 */
[----:B-1----:R-:W-:-:S12]  /*1610*/  ULEA UR6, UR7, UR6, 0x18 ;  /* 0x0000000607067291 */ /* 0x002fd8000f8ec03f */
[----:B------:R-:W-:-:S04]  /*1620*/  ULEA.HI UR5, UR4, UR4, URZ, 0x1 ;  /* 0x0000000404057291 */ /* 0x000fc8000f8f083f */
[----:B------:R-:W-:-:S04]  /*1630*/  ULOP3.LUT UR5, UR5, 0x1ffffe, URZ, 0xc0, !UPT ;  /* 0x001ffffe05057892 */ /* 0x000fc8000f8ec03f */
[----:B------:R-:W-:-:S03]  /*1640*/  UIADD3 UR5, UR4, -UR5, URZ ;  /* 0x8000000504057290 */ /* 0x000fc6000fffe03f */
[----:B------:R-:W-:Y:S01]  /*1650*/  ULDC UR4, c[0x0][0x28c] ;  /* 0x0000a30000047ab9 */ /* 0x000fe20000000800 */
[----:B------:R-:W-:Y:S01]  /*1660*/  ULEA UR5, UR5, UR6, 0xb ;  /* 0x0000000605057291 */ /* 0x000fe2000f8e583f */
[----:B------:R-:W-:-:S03]  /*1670*/  ISETP.LT.AND P0, PT, RZ, UR4, PT ;  /* 0x00000004ff007c0c */ /* 0x000fc6000bf01270 */
[----:B------:R-:W-:-:S04]  /*1680*/  UIADD3 UR5, UR5, 0x300, URZ ;  /* 0x0000030005057890 */ /* 0x000fc8000fffe03f */
[----:B------:R-:W-:-:S04]  /*1690*/  USHF.R.U32.HI UR5, URZ, 0x4, UR5 ;  /* 0x000000043f057899 */ /* 0x000fc80008011605 */
[----:B------:R-:W-:-:S04]  /*16a0*/  ULOP3.LUT UR5, UR5, 0x3fff, URZ, 0xc0, !UPT ;  /* 0x00003fff05057892 */ /* 0x000fc8000f8ec03f */
[----:B------:R-:W-:Y:S01]  /*16b0*/  ULOP3.LUT UR45, UR5, 0x10000, URZ, 0xfc, !UPT ;  /* 0x00010000052d7892 */ /* 0x000fe2000f8efc3f */
[----:B---34-:R-:W-:Y:S11]  /*16c0*/  @P0 BRA `(.L_x_14) ;  /* 0x0000000000400947 */ /* 0x018ff60003800000 */
[----:B------:R-:W-:Y:S01]  /*16d0*/  MOV R0, 0x0 ;  /* 0x0000000000007802 */ /* 0x000fe20000000f00 */
[----:B------:R-:W-:Y:S01]  /*16e0*/  ULDC.64 UR4, c[0x4][0x68] ;  /* 0x01001a0000047ab9 */ /* 0x000fe20000000a00 */
[----:B------:R-:W-:Y:S01]  /*16f0*/  ULDC.64 UR6, c[0x4][0x8] ;  /* 0x0100020000067ab9 */ /* 0x000fe20000000a00 */
[----:B------:R-:W-:Y:S01]  /*1700*/  IMAD.U32 R4, RZ, RZ, UR4 ;  /* 0x00000004ff047e24 */ /* 0x000fe2000f8e00ff */
[----:B------:R0:W1:Y:S01]  /*1710*/  LDC.64 R14, c[0x4][R0] ;  /* 0x01000000000e7b82 */ /* 0x0000620000000a00 */
[----:B------:R-:W-:Y:S01]  /*1720*/  IMAD.U32 R5, RZ, RZ, UR5 ;  /* 0x00000005ff057e24 */ /* 0x000fe2000f8e00ff */
[----:B------:R-:W-:Y:S01]  /*1730*/  ULDC.64 UR4, c[0x4][0x70] ;  /* 0x01001c0000047ab9 */ /* 0x000fe20000000a00 */
[----:B------:R-:W-:Y:S02]  /*1740*/  IMAD.U32 R10, RZ, RZ, UR6 ;  /* 0x00000006ff0a7e24 */ /* 0x000fe4000f8e00ff */
[----:B------:R-:W-:Y:S02]  /*1750*/  IMAD.U32 R6, RZ, RZ, UR4 ;  /* 0x00000004ff067e24 */ /* 0x000fe4000f8e00ff */
[----:B------:R-:W-:-:S02]  /*1760*/  IMAD.U32 R7, RZ, RZ, UR5 ;  /* 0x00000005ff077e24 */ /* 0x000fc4000f8e00ff */
[----:B------:R-:W-:Y:S02]  /*1770*/  IMAD.U32 R11, RZ, RZ, UR7 ;  /* 0x00000007ff0b7e24 */ /* 0x000fe4000f8e00ff */
[----:B------:R-:W-:Y:S02]  /*1780*/  IMAD.MOV.U32 R8, RZ, RZ, 0x1e1 ;  /* 0x000001e1ff087424 */ /* 0x000fe400078e00ff */
[----:B------:R-:W-:Y:S02]  /*1790*/  IMAD.MOV.U32 R12, RZ, RZ, 0x1 ;  /* 0x00000001ff0c7424 */ /* 0x000fe400078e00ff */
[----:B0-----:R-:W-:-:S07]  /*17a0*/  IMAD.MOV.U32 R13, RZ, RZ, RZ ;  /* 0x000000ffff0d7224 */ /* 0x001fce00078e00ff */
[----:B------:R-:W-:-:S07]  /*17b0*/  LEPC R20, `(.L_x_14) ;  /* 0x000000001014794e */ /* 0x000fce0000000000 */
[----:B-1---5:R-:W-:Y:S05]  /*17c0*/  CALL.ABS.NOINC R14 ;  /* 0x000000000e007343 */ /* 0x022fea0003c00000 */
.L_x_14:
[----:B------:R-:W-:-:S04]  /*17d0*/  LOP3.LUT R0, R18, 0x1, RZ, 0xfc, !PT ;  /* 0x0000000112007812 */ /* 0x000fc800078efcff */
[----:B------:R-:W-:-:S13]  /*17e0*/  ISETP.NE.AND P0, PT, R0, 0x3, PT ;  /* 0x000000030000780c */ /* 0x000fda0003f05270 */
[----:B------:R-:W-:Y:S05]  /*17f0*/  @!P0 BRA `(.L_x_15) ;  /* 0x0000000000048947 */ /* 0x000fea0003800000 */
[----:B------:R-:W-:Y:S01]  /*1800*/  BPT.TRAP 0x1 ;  /* 0x000000040000795c */ /* 0x000fe20000300000 */
.L_x_15:
[----:B------:R-:W0:Y:S01]  /*1810*/  S2UR UR5, SR_CgaCtaId ;  /* 0x00000000000579c3 */ /* 0x000e220000008800 */
[----:B------:R-:W-:Y:S01]  /*1820*/  UMOV UR4, 0x400 ;  /* 0x0000040000047882 */ /* 0x000fe20000000000 */
[----:B------:R-:W-:Y:S02]  /*1830*/  IMAD.U32 R0, RZ, RZ, UR40 ;  /* 0x00000028ff007e24 */ /* 0x000fe4000f8e00ff */
[----:B------:R-:W-:-:S03]  /*1840*/  IMAD.U32 R3, RZ, RZ, UR41 ;  /* 0x00000029ff037e24 */ /* 0x000fc6000f8e00ff */
[----:B------:R-:W-:Y:S01]  /*1850*/  SHF.L.U32 R0, R0, 0x1f, RZ ;  /* 0x0000001f00007819 */ /* 0x000fe200000006ff */
[----:B0-----:R-:W-:-:S06]  /*1860*/  ULEA UR4, UR5, UR4, 0x18 ;  /* 0x0000000405047291 */ /* 0x001fcc000f8ec03f */
[----:B------:R-:W-:-:S04]  /*1870*/  IMAD.U32 R6, RZ, RZ, UR4 ;  /* 0x00000004ff067e24 */ /* 0x000fc8000f8e00ff */
[----:B------:R-:W-:-:S04]  /*1880*/  IMAD R3, R3, 0x8, R6 ;  /* 0x0000000803037824 */ /* 0x000fc800078e0206 */
[----:B------:R0:W1:Y:S01]  /*1890*/  SYNCS.PHASECHK.TRANS64.TRYWAIT P1, [R3+URZ], R0 ;  /* 0x00000000030075a7 */ /* 0x000062000802017f */
[----:B------:R-:W-:Y:S05]  /*18a0*/  @!P0 BRA `(.L_x_16) ;  /* 0x0000000000048947 */ /* 0x000fea0003800000 */
[----:B------:R-:W-:Y:S01]  /*18b0*/  BPT.TRAP 0x1 ;  /* 0x000000040000795c */ /* 0x000fe20000300000 */
.L_x_16:
[----:B------:R-:W-:-:S05]  /*18c0*/  IMAD.U32 R4, RZ, RZ, UR44 ;  /* 0x0000002cff047e24 */ /* 0x000fca000f8e00ff */
[----:B------:R-:W-:Y:S01]  /*18d0*/  ISETP.GE.AND P2, PT, R4, 0x1, PT ;  /* 0x000000010400780c */ /* 0x000fe20003f46270 */
[----:B-1----:R-:W-:-:S12]  /*18e0*/  @P1 BRA `(.L_x_17) ;  /* 0x0000000000081947 */ /* 0x002fd80003800000 */
[----:B------:R-:W1:Y:S02]  /*18f0*/  SYNCS.PHASECHK.TRANS64.TRYWAIT P1, [R3+URZ], R0 ;  /* 0x00000000030075a7 */ /* 0x000e64000802017f */
[----:B-1----:R-:W-:Y:S05]  /*1900*/  @!P1 BRA `(.L_x_18) ;  /* 0x0000005000809947 */ /* 0x002fea0003800000 */
.L_x_17:
[----:B------:R-:W-:Y:S05]  /*1910*/  WARPSYNC.ALL ;  /* 0x0000000000007948 */ /* 0x000fea0003800000 */
[----:B------:R-:W-:Y:S01]  /*1920*/  R2UR UR4, R6 ;  /* 0x00000000060472ca */ /* 0x000fe200000e0000 */
[----:B------:R-:W-:Y:S01]  /*1930*/  WARPGROUP.ARRIVE ;  /* 0x00000000000079c5 */ /* 0x000fe20000000000 */
[----:B------:R-:W-:Y:S01]  /*1940*/  UMOV UR5, 0xc0000010 ;  /* 0xc000001000057882 */ /* 0x000fe20000000000 */
[----:B------:R-:W-:-:S10]  /*1950*/  UMOV UR7, 0xc0000010 ;  /* 0xc000001000077882 */ /* 0x000fd40000000000 */
[----:B------:R-:W-:-:S04]  /*1960*/  UIADD3 UR4, UR4, 0x25300, URZ ;  /* 0x0002530004047890 */ /* 0x000fc8000fffe03f */
[----:B------:R-:W-:-:S04]  /*1970*/  USHF.R.U32.HI UR4, URZ, 0x4, UR4 ;  /* 0x000000043f047899 */ /* 0x000fc80008011604 */
[----:B------:R-:W-:-:S04]  /*1980*/  ULOP3.LUT UR4, UR4, 0x3fff, URZ, 0xc0, !UPT ;  /* 0x00003fff04047892 */ /* 0x000fc8000f8ec03f */
[----:B------:R-:W-:Y:S02]  /*1990*/  ULOP3.LUT UR9, UR4, 0x10000, URZ, 0xfc, !UPT ;  /* 0x0001000004097892 */ /* 0x000fe4000f8efc3f */
[----:B------:R-:W-:Y:S02]  /*19a0*/  ULEA UR4, UR41, UR45, 0x8 ;  /* 0x0000002d29047291 */ /* 0x000fe4000f8e403f */
[----:B------:R-:W-:-:S09]  /*19b0*/  ULEA UR6, UR41, UR9, 0x7 ;  /* 0x0000000929067291 */ /* 0x000fd2000f8e383f */
[----:B------:R-:W-:Y:S03]  /*19c0*/  IGMMA.64x64x32.S8.S8 R24, gdesc[UR4], RZ, !UPT, gsb0 ;  /* 0x01e00000041879f1 */ /* 0x000fe6000c0410ff */
[----:B------:R-:W-:Y:S02]  /*19d0*/  WARPGROUP.DEPBAR.LE gsb0, 0x0 ;  /* 0x00008000000079c5 */ /* 0x000fe40000010000 */
[----:B------:R-:W-:Y:S05]  /*19e0*/  @!P2 BRA `(.L_x_19) ;  /* 0x0000000000c8a947 */ /* 0x000fea0003800000 */
[----:B------:R-:W-:Y:S01]  /*19f0*/  UIADD3 UR4, UR41, 0x1, URZ ;  /* 0x0000000129047890 */ /* 0x000fe2000fffe03f */
[----:B01----:R-:W-:Y:S02]  /*1a00*/  IMAD.U32 R0, RZ, RZ, UR44 ;  /* 0x0000002cff007e24 */ /* 0x003fe4000f8e00ff */
[----:B------:R-:W-:Y:S01]  /*1a10*/  IMAD.U32 R3, RZ, RZ, UR41 ;  /* 0x00000029ff037e24 */ /* 0x000fe2000f8e00ff */
[----:B------:R-:W-:-:S04]  /*1a20*/  UISETP.NE.AND UP0, UPT, UR4, 0x25, UPT ;  /* 0x000000250400788c */ /* 0x000fc8000bf05270 */
[----:B------:R-:W-:Y:S02]  /*1a30*/  USEL UR5, URZ, 0x1, UP0 ;  /* 0x000000013f057887 */ /* 0x000fe40008000000 */
[----:B------:R-:W-:Y:S02]  /*1a40*/  USEL UR8, UR4, URZ, UP0 ;  /* 0x0000003f04087287 */ /* 0x000fe40008000000 */
[----:B------:R-:W-:-:S06]  /*1a50*/  ULOP3.LUT UR5, UR40, UR5, URZ, 0x3c, !UPT ;  /* 0x0000000528057292 */ /* 0x000fcc000f8e3c3f */
[----:B------:R-:W-:-:S07]  /*1a60*/  IMAD.U32 R7, RZ, RZ, UR5 ;  /* 0x00000005ff077e24 */ /* 0x000fce000f8e00ff */
.L_x_26:
[----:B0-----:R-:W-:Y:S05]  /*1a70*/  @!P0 BRA `(.L_x_20) ;  /* 0x0000000000048947 */ /* 0x001fea0003800000 */
[----:B------:R-:W-:Y:S01]  /*1a80*/  BPT.TRAP 0x1 ;  /* 0x000000040000795c */ /* 0x000fe20000300000 */
.L_x_20:
[----:B------:R-:W0:Y:S01]  /*1a90*/  S2UR UR5, SR_CgaCtaId ;  /* 0x00000000000579c3 */ /* 0x000e220000008800 */
[----:B------:R-:W-:Y:S01]  /*1aa0*/  UMOV UR4, 0x400 ;  /* 0x0000040000047882 */ /* 0x000fe20000000000 */
[----:B------:R-:W-:Y:S01]  /*1ab0*/  IMAD.U32 R5, RZ, RZ, UR8 ;  /* 0x00000008ff057e24 */ /* 0x000fe2000f8e00ff */
[----:B------:R-:W-:Y:S01]  /*1ac0*/  SHF.L.U32 R4, R7, 0x1f, RZ ;  /* 0x0000001f07047819 */ /* 0x000fe200000006ff */
[----:B0-----:R-:W-:-:S06]  /*1ad0*/  ULEA UR4, UR5, UR4, 0x18 ;  /* 0x0000000405047291 */ /* 0x001fcc000f8ec03f */
[----:B------:R-:W-:-:S04]  /*1ae0*/  IMAD.U32 R6, RZ, RZ, UR4 ;  /* 0x00000004ff067e24 */ /* 0x000fc8000f8e00ff */
[----:B------:R-:W-:-:S04]  /*1af0*/  IMAD R5, R5, 0x8, R6 ;  /* 0x0000000805057824 */ /* 0x000fc800078e0206 */
[----:B------:R0:W1:Y:S01]  /*1b00*/  SYNCS.PHASECHK.TRANS64.TRYWAIT P1, [R5+URZ], R4 ;  /* 0x00000004050075a7 */ /* 0x000062000802017f */
[----:B------:R-:W-:Y:S05]  /*1b10*/  @!P0 BRA `(.L_x_21) ;  /* 0x0000000000048947 */ /* 0x000fea0003800000 */
[----:B------:R-:W-:Y:S01]  /*1b20*/  BPT.TRAP 0x1 ;  /* 0x000000040000795c */ /* 0x000fe20000300000 */
.L_x_21:
[----:B-1----:R-:W-:Y:S05]  /*1b30*/  @P1 BRA `(.L_x_22) ;  /* 0x0000000000081947 */ /* 0x002fea0003800000 */
[----:B------:R-:W1:Y:S02]  /*1b40*/  SYNCS.PHASECHK.TRANS64.TRYWAIT P1, [R5+URZ], R4 ;  /* 0x00000004050075a7 */ /* 0x000e64000802017f */
[----:B-1----:R-:W-:Y:S05]  /*1b50*/  @!P1 BRA `(.L_x_23) ;  /* 0x0000005000009947 */ /* 0x002fea0003800000 */
.L_x_22:
[----:B------:R-:W-:Y:S01]  /*1b60*/  ULEA UR4, UR8, UR45, 0x8 ;  /* 0x0000002d08047291 */ /* 0x000fe2000f8e403f */
[----:B------:R-:W-:Y:S01]  /*1b70*/  WARPGROUP.ARRIVE ;  /* 0x00000000000079c5 */ /* 0x000fe20000000000 */
[----:B------:R-:W-:Y:S01]  /*1b80*/  ULEA UR6, UR8, UR9, 0x7 ;  /* 0x0000000908067291 */ /* 0x000fe2000f8e383f */
[----:B------:R-:W-:Y:S01]  /*1b90*/  UMOV UR5, 0xc0000010 ;  /* 0xc000001000057882 */ /* 0x000fe20000000000 */
[----:B------:R-:W-:-:S07]  /*1ba0*/  UMOV UR7, 0xc0000010 ;  /* 0xc000001000077882 */ /* 0x000fce0000000000 */
[----:B------:R-:W-:Y:S03]  /*1bb0*/  IGMMA.64x64x32.S8.S8 R24, gdesc[UR4], R24, gsb0 ;  /* 0x01e00000041879f1 */ /* 0x000fe60008041018 */
[----:B------:R-:W-:Y:S02]  /*1bc0*/  WARPGROUP.DEPBAR.LE gsb0, 0x0 ;  /* 0x00008000000079c5 */ /* 0x000fe40000010000 */
[----:B------:R-:W-:Y:S05]  /*1bd0*/  @!P0 BRA `(.L_x_24) ;  /* 0x0000000000048947 */ /* 0x000fea0003800000 */
[----:B------:R-:W-:Y:S01]  /*1be0*/  BPT.TRAP 0x1 ;  /* 0x000000040000795c */ /* 0x000fe20000300000 */
.L_x_24:
[----:B01----:R-:W-:Y:S01]  /*1bf0*/  IMAD R4, R3, 0x8, R6 ;  /* 0x0000000803047824 */ /* 0x003fe200078e0206 */
[----:B------:R-:W-:-:S03]  /*1c00*/  ISETP.GT.U32.AND P1, PT, R18, 0x1, PT ;  /* 0x000000011200780c */ /* 0x000fc60003f24070 */
[----:B------:R-:W-:-:S05]  /*1c10*/  VIADD R4, R4, 0x128 ;  /* 0x0000012804047836 */ /* 0x000fca0000000000 */
[----:B------:R-:W-:-:S04]  /*1c20*/  PRMT R4, RZ, 0x654, R4 ;  /* 0x00000654ff047816 */ /* 0x000fc80000000004 */
[----:B------:R0:W-:Y:S01]  /*1c30*/  SYNCS.ARRIVE.TRANS64.RED.A1T0 RZ, [R4+URZ], RZ ;  /* 0x000000ff04ff79a7 */ /* 0x0001e2000810043f */
[----:B------:R-:W-:Y:S05]  /*1c40*/  @P1 BRA `(.L_x_25) ;  /* 0x0000000000041947 */ /* 0x000fea0003800000 */
[----:B------:R-:W-:Y:S01]  /*1c50*/  BPT.TRAP 0x1 ;  /* 0x000000040000795c */ /* 0x000fe20000300000 */
.L_x_25:
[----:B------:R-:W-:Y:S01]  /*1c60*/  UIADD3 UR8, UR8, 0x1, URZ ;  /* 0x0000000108087890 */ /* 0x000fe2000fffe03f */
[C---:B------:R-:W-:Y:S01]  /*1c70*/  ISETP.GT.AND P2, PT, R0.reuse, 0x1, PT ;  /* 0x000000010000780c */ /* 0x040fe20003f44270 */
[----:B------:R-:W-:Y:S02]  /*1c80*/  VIADD R3, R3, 0x1 ;  /* 0x0000000103037836 */ /* 0x000fe40000000000 */
[----:B------:R-:W-:Y:S01]  /*1c90*/  UISETP.NE.AND UP0, UPT, UR8, 0x25, UPT ;  /* 0x000000250800788c */ /* 0x000fe2000bf05270 */
[----:B------:R-:W-:Y:S02]  /*1ca0*/  VIADD R0, R0, 0xffffffff ;  /* 0xffffffff00007836 */ /* 0x000fe40000000000 */
[C---:B------:R-:W-:Y:S01]  /*1cb0*/  ISETP.NE.AND P1, PT, R3.reuse, 0x25, PT ;  /* 0x000000250300780c */ /* 0x040fe20003f25270 */
[----:B------:R-:W-:Y:S02]  /*1cc0*/  USEL UR4, URZ, 0x1, UP0 ;  /* 0x000000013f047887 */ /* 0x000fe40008000000 */
[----:B------:R-:W-:Y:S01]  /*1cd0*/  USEL UR8, UR8, URZ, UP0 ;  /* 0x0000003f08087287 */ /* 0x000fe20008000000 */
[----:B------:R-:W-:-:S03]  /*1ce0*/  SEL R3, R3, RZ, P1 ;  /* 0x000000ff03037207 */ /* 0x000fc60000800000 */
[----:B------:R-:W-:Y:S01]  /*1cf0*/  LOP3.LUT R7, R7, UR4, RZ, 0x3c, !PT ;  /* 0x0000000407077c12 */ /* 0x000fe2000f8e3cff */
[----:B------:R-:W-:Y:S07]  /*1d00*/  @P2 BRA `(.L_x_26) ;  /* 0xfffffffc00582947 */ /* 0x000fee000383ffff */
.L_x_19:
[----:B01----:R-:W0:Y:S02]  /*1d10*/  LDC R0, c[0x0][0x28c] ;  /* 0x0000a300ff007b82 */ /* 0x003e240000000800 */
[----:B0-----:R-:W-:-:S13]  /*1d20*/  ISETP.GE.AND P1, PT, R0, 0x1, PT ;  /* 0x000000010000780c */ /* 0x001fda0003f26270 */
[----:B------:R-:W-:Y:S05]  /*1d30*/  @!P1 BRA `(.L_x_27) ;  /* 0x0000000000409947 */ /* 0x000fea0003800000 */
[----:B------:R-:W-:Y:S05]  /*1d40*/  @!P0 BRA `(.L_x_28) ;  /* 0x0000000000048947 */ /* 0x000fea0003800000 */
[----:B------:R-:W-:Y:S01]  /*1d50*/  BPT.TRAP 0x1 ;  /* 0x000000040000795c */ /* 0x000fe20000300000 */
.L_x_28:
[----:B------:R-:W-:Y:S01]  /*1d60*/  UIADD3 UR6, UR44, UR41, URZ ;  /* 0x000000292c067290 */ /* 0x000fe2000fffe03f */
[----:B------:R-:W-:-:S03]  /*1d70*/  ISETP.GT.U32.AND P0, PT, R18, 0x1, PT ;  /* 0x000000011200780c */ /* 0x000fc60003f04070 */
[----:B------:R-:W-:-:S04]  /*1d80*/  UIMAD.WIDE.U32 UR4, UR6, -0x45306eb3, URZ ;  /* 0xbacf914d060478a5 */ /* 0x000fc8000f8e003f */
[----:B------:R-:W-:-:S04]  /*1d90*/  UIADD3 UR4, UR6, -UR5, URZ ;  /* 0x8000000506047290 */ /* 0x000fc8000fffe03f */
[----:B------:R-:W-:-:S04]  /*1da0*/  ULEA.HI UR4, UR4, UR5, URZ, 0x1f ;  /* 0x0000000504047291 */ /* 0x000fc8000f8ff83f */
[----:B------:R-:W-:-:S04]  /*1db0*/  USHF.R.U32.HI UR4, URZ, 0x5, UR4 ;  /* 0x000000053f047899 */ /* 0x000fc80008011604 */
[----:B------:R-:W-:-:S06]  /*1dc0*/  UIMAD UR4, UR4, -0x25, UR6 ;  /* 0xffffffdb040478a4 */ /* 0x000fcc000f8e0206 */
[----:B------:R-:W-:-:S04]  /*1dd0*/  IMAD.U32 R3, RZ, RZ, UR4 ;  /* 0x00000004ff037e24 */ /* 0x000fc8000f8e00ff */
[----:B------:R-:W-:-:S04]  /*1de0*/  IMAD R0, R3, 0x8, R6 ;  /* 0x0000000803007824 */ /* 0x000fc800078e0206 */
[----:B------:R-:W-:-:S05]  /*1df0*/  VIADD R0, R0, 0x128 ;  /* 0x0000012800007836 */ /* 0x000fca0000000000 */
[----:B------:R-:W-:-:S04]  /*1e00*/  PRMT R0, RZ, 0x654, R0 ;  /* 0x00000654ff007816 */ /* 0x000fc80000000000 */
[----:B------:R0:W-:Y:S01]  /*1e10*/  SYNCS.ARRIVE.TRANS64.RED.A1T0 RZ, [R0+URZ], RZ ;  /* 0x000000ff00ff79a7 */ /* 0x0001e2000810043f */
[----:B------:R-:W-:Y:S05]  /*1e20*/  @P0 BRA `(.L_x_27) ;  /* 0x0000000000040947 */ /* 0x000fea0003800000 */
[----:B------:R-:W-:Y:S01]  /*1e30*/  BPT.TRAP 0x1 ;  /* 0x000000040000795c */ /* 0x000fe20000300000 */
.L_x_27:
[----:B------:R-:W-:Y:S01]  /*1e40*/  UISETP.GE.U32.AND UP1, UPT, UR43, 0x25, UPT ;  /* 0x000000252b00788c */ /* 0x000fe2000bf26070 */
[----:B------:R-:W-:Y:S01]  /*1e50*/  IMAD.SHL.U32 R66, R66, 0x40, RZ ;  /* 0x0000004042427824 */ /* 0x000fe200078e00ff */
[----:B------:R-:W-:Y:S01]  /*1e60*/  UIADD3 UR41, UR43, UR41, URZ ;  /* 0x000000292b297290 */ /* 0x000fe2000fffe03f */
[----:B------:R-:W-:Y:S01]  /*1e70*/  IMAD.SHL.U32 R10, R67, 0x80, RZ ;  /* 0x00000080430a7824 */ /* 0x000fe200078e00ff */
[----:B------:R-:W-:Y:S01]  /*1e80*/  ULDC UR7, c[0x0][0x288] ;  /* 0x0000a20000077ab9 */ /* 0x000fe20000000800 */
[----:B0-----:R-:W-:Y:S01]  /*1e90*/  IMAD.MOV.U32 R0, RZ, RZ, -0x1 ;  /* 0xffffffffff007424 */ /* 0x001fe200078e00ff */
[----:B------:R-:W-:Y:S01]  /*1ea0*/  UISETP.GT.U32.AND UP0, UPT, UR41, 0x24, UPT ;  /* 0x000000242900788c */ /* 0x000fe2000bf04070 */
[----:B------:R-:W-:-:S03]  /*1eb0*/  ISETP.GE.AND P0, PT, R66, UR7, PT ;  /* 0x0000000742007c0c */ /* 0x000fc6000bf06270 */
[----:B------:R-:W-:Y:S02]  /*1ec0*/  UISETP.LT.U32.AND UP0, UPT, UR43, 0x25, UP0 ;  /* 0x000000252b00788c */ /* 0x000fe40008701070 */
[----:B------:R-:W-:Y:S02]  /*1ed0*/  @UP1 UIMAD.WIDE.U32 UR4, UR41, -0x45306eb3, URZ ;  /* 0xbacf914d290418a5 */ /* 0x000fe4000f8e003f */
[----:B------:R-:W-:Y:S02]  /*1ee0*/  USEL UR6, URZ, 0x1, !UP0 ;  /* 0x000000013f067887 */ /* 0x000fe4000c000000 */
[----:B------:R-:W-:Y:S02]  /*1ef0*/  @UP1 UIADD3 UR4, UR41, -UR5, URZ ;  /* 0x8000000529041290 */ /* 0x000fe4000fffe03f */
[----:B------:R-:W-:Y:S02]  /*1f00*/  ULOP3.LUT UR40, UR40, UR6, URZ, 0x3c, !UPT ;  /* 0x0000000628287292 */ /* 0x000fe4000f8e3c3f */
[----:B------:R-:W-:-:S03]  /*1f10*/  @UP1 ULEA.HI UR4, UR4, UR5, URZ, 0x1f ;  /* 0x0000000504041291 */ /* 0x000fc6000f8ff83f */
[----:B------:R-:W-:Y:S01]  /*1f20*/  ULDC UR5, c[0x0][0x284] ;  /* 0x0000a10000057ab9 */ /* 0x000fe20000000800 */
[----:B------:R-:W-:Y:S01]  /*1f30*/  @UP1 USHF.R.U32.HI UR4, URZ, 0x5, UR4 ;  /* 0x000000053f041899 */ /* 0x000fe20008011604 */
[----:B------:R-:W-:-:S03]  /*1f40*/  ISETP.GE.OR P0, PT, R10, UR5, P0 ;  /* 0x000000050a007c0c */ /* 0x000fc60008706670 */
[----:B------:R-:W-:-:S10]  /*1f50*/  @UP1 ULOP3.LUT UR40, UR40, 0x1, UR4, 0x78, !UPT ;  /* 0x0000000128281892 */ /* 0x000fd4000f8e7804 */
[----:B------:R-:W-:Y:S05]  /*1f60*/  @P0 BRA `(.L_x_29) ;  /* 0x0000001c00380947 */ /* 0x000fea0003800000 */
[----:B------:R-:W0:Y:S01]  /*1f70*/  LDC.64 R12, c[0x0][0x5c8] ;  /* 0x00017200ff0c7b82 */ /* 0x000e220000000a00 */
[----:B------:R-:W-:Y:S01]  /*1f80*/  SHF.R.S32.HI R11, RZ, 0x1f, R65 ;  /* 0x0000001fff0b7819 */ /* 0x000fe20000011441 */
[----:B------:R-:W-:Y:S01]  /*1f90*/  ULDC.64 UR4, c[0x0][0x5d0] ;  /* 0x0001740000047ab9 */ /* 0x000fe20000000a00 */
[----:B------:R-:W-:Y:S01]  /*1fa0*/  LOP3.LUT R8, R66, 0x6, R59, 0xf8, !PT ;  /* 0x0000000642087812 */ /* 0x000fe200078ef83b */
[----:B------:R-:W-:Y:S01]  /*1fb0*/  IMAD.WIDE R14, R67, 0x80, R22 ;  /* 0x00000080430e7825 */ /* 0x000fe200078e0216 */
[----:B------:R-:W-:Y:S02]  /*1fc0*/  BSSY B0, `(.L_x_29) ;  /* 0x00001c8000007945 */ /* 0x000fe40003800000 */
[----:B------:R-:W-:Y:S01]  /*1fd0*/  SHF.R.S32.HI R9, RZ, 0x1f, R8 ;  /* 0x0000001fff097819 */ /* 0x000fe20000011408 */
[----:B------:R-:W-:Y:S02]  /*1fe0*/  IMAD R4, R11, UR4, RZ ;  /* 0x000000040b047c24 */ /* 0x000fe4000f8e02ff */
[----:B------:R-:W-:-:S02]  /*1ff0*/  IMAD.IADD R70, R63, 0x1, -R10 ;  /* 0x000000013f467824 */ /* 0x000fc400078e0a0a */
[C---:B------:R-:W-:Y:S02]  /*2000*/  IMAD R3, R65.reuse, UR5, R4 ;  /* 0x0000000541037c24 */ /* 0x040fe4000f8e0204 */
[----:B------:R-:W-:Y:S01]  /*2010*/  IMAD.WIDE.U32 R4, R65, UR4, R8 ;  /* 0x0000000441047c25 */ /* 0x000fe2000f8e0008 */
[----:B------:R-:W-:-:S03]  /*2020*/  ULDC.64 UR4, c[0x0][0x5c0] ;  /* 0x0001700000047ab9 */ /* 0x000fc60000000a00 */
[----:B------:R-:W-:Y:S02]  /*2030*/  IMAD.IADD R5, R5, 0x1, R3 ;  /* 0x0000000105057824 */ /* 0x000fe400078e0203 */
[----:B------:R-:W-:Y:S02]  /*2040*/  IMAD.IADD R71, R57, 0x1, -R66 ;  /* 0x0000000139477824 */ /* 0x000fe400078e0a42 */
[-C--:B0-----:R-:W-:Y:S02]  /*2050*/  IMAD R3, R15, R12.reuse, RZ ;  /* 0x0000000c0f037224 */ /* 0x081fe400078e02ff */
[----:B------:R-:W-:-:S04]  /*2060*/  IMAD.WIDE.U32 R4, R14, R12, R4 ;  /* 0x0000000c0e047225 */ /* 0x000fc800078e0004 */
[----:B------:R-:W-:Y:S01]  /*2070*/  IMAD R3, R14, R13, R3 ;  /* 0x0000000d0e037224 */ /* 0x000fe200078e0203 */
[----:B------:R-:W-:-:S04]  /*2080*/  IADD3 R6, P0, R4, UR4, RZ ;  /* 0x0000000404067c10 */ /* 0x000fc8000ff1e0ff */
[----:B------:R-:W-:Y:S02]  /*2090*/  IADD3.X R7, R5, UR5, R3, P0, !PT ;  /* 0x0000000505077c10 */ /* 0x000fe400087fe403 */
[----:B-----5:R-:W-:Y:S02]  /*20a0*/  ISETP.NE.AND P0, PT, R56, RZ, PT ;  /* 0x000000ff3800720c */ /* 0x020fe40003f05270 */
[----:B------:R-:W-:-:S04]  /*20b0*/  LEA R4, P1, R12, R6, 0x3 ;  /* 0x000000060c047211 */ /* 0x000fc800078218ff */
[----:B------:R-:W-:-:S07]  /*20c0*/  LEA.HI.X R5, R12, R7, R13, 0x3, P1 ;  /* 0x000000070c057211 */ /* 0x000fce00008f1c0d */
[----:B------:R-:W-:Y:S05]  /*20d0*/  @!P0 BRA `(.L_x_30) ;  /* 0x0000001400188947 */ /* 0x000fea0003800000 */
[----:B------:R-:W0:Y:S01]  /*20e0*/  LDC.64 R66, c[0x0][0x5b0] ;  /* 0x00016c00ff427b82 */ /* 0x000e220000000a00 */
[----:B------:R-:W-:Y:S01]  /*20f0*/  ULDC.64 UR4, c[0x0][0x5b8] ;  /* 0x00016e0000047ab9 */ /* 0x000fe20000000a00 */
[----:B------:R-:W-:Y:S01]  /*2100*/  ISETP.GE.AND P3, PT, R71, 0x1, PT ;  /* 0x000000014700780c */ /* 0x000fe20003f66270 */
[----:B------:R-:W-:Y:S01]  /*2110*/  IMAD R10, R11, UR4, RZ ;  /* 0x000000040b0a7c24 */ /* 0x000fe2000f8e02ff */
[----:B------:R-:W-:Y:S01]  /*2120*/  BSSY B1, `(.L_x_31) ;  /* 0x000000e000017945 */ /* 0x000fe20003800000 */
[C---:B------:R-:W-:Y:S01]  /*2130*/  IMAD.WIDE.U32 R20, R65.reuse, UR4, R8 ;  /* 0x0000000441147c25 */ /* 0x040fe2000f8e0008 */
[----:B------:R-:W-:Y:S02]  /*2140*/  ISETP.LT.OR P1, PT, R70, 0x1, !P3 ;  /* 0x000000014600780c */ /* 0x000fe40005f21670 */
[----:B------:R-:W1:Y:S01]  /*2150*/  LDC.64 R68, c[0x0][0x5a8] ;  /* 0x00016a00ff447b82 */ /* 0x000e620000000a00 */
[----:B------:R-:W-:Y:S02]  /*2160*/  IMAD R13, R65, UR5, R10 ;  /* 0x00000005410d7c24 */ /* 0x000fe4000f8e020a */
[----:B------:R-:W-:-:S02]  /*2170*/  IMAD.MOV.U32 R12, RZ, RZ, R20 ;  /* 0x000000ffff0c7224 */ /* 0x000fc400078e0014 */
[----:B------:R-:W-:Y:S02]  /*2180*/  IMAD.IADD R13, R21, 0x1, R13 ;  /* 0x00000001150d7824 */ /* 0x000fe400078e020d */
[-C--:B0-----:R-:W-:Y:S02]  /*2190*/  IMAD R3, R15, R66.reuse, RZ ;  /* 0x000000420f037224 */ /* 0x081fe400078e02ff */
[----:B------:R-:W-:-:S04]  /*21a0*/  IMAD.WIDE.U32 R8, R14, R66, R12 ;  /* 0x000000420e087225 */ /* 0x000fc800078e000c */
[----:B------:R-:W-:Y:S01]  /*21b0*/  IMAD R65, R14, R67, R3 ;  /* 0x000000430e417224 */ /* 0x000fe200078e0203 */
[----:B-1----:R-:W-:-:S04]  /*21c0*/  IADD3 R8, P0, R8, R68, RZ ;  /* 0x0000004408087210 */ /* 0x002fc80007f1e0ff */
[----:B------:R-:W-:Y:S01]  /*21d0*/  IADD3.X R9, R69, R9, R65, P0, !PT ;  /* 0x0000000945097210 */ /* 0x000fe200007fe441 */
[----:B------:R-:W-:Y:S08]  /*21e0*/  @P1 BRA `(.L_x_32) ;  /* 0x0000000000041947 */ /* 0x000ff00003800000 */
[----:B------:R0:W5:Y:S02]  /*21f0*/  LDG.E.U8 R64, desc[UR38][R8.64] ;  /* 0x0000002608407981 */ /* 0x000164000c1e1100 */
.L_x_32:
[----:B------:R-:W-:Y:S05]  /*2200*/  BSYNC B1 ;  /* 0x0000000000017941 */ /* 0x000fea0003800000 */
.L_x_31:
[----:B-----5:R-:W-:Y:S01]  /*2210*/  LOP3.LUT R3, R64, 0xffff, RZ, 0xc0, !PT ;  /* 0x0000ffff40037812 */ /* 0x020fe200078ec0ff */
[C---:B------:R-:W-:Y:S01]  /*2220*/  IMAD.SHL.U32 R10, R66.reuse, 0x8, RZ ;  /* 0x00000008420a7824 */ /* 0x040fe200078e00ff */
[----:B------:R-:W-:Y:S01]  /*2230*/  SHF.L.U64.HI R11, R66, 0x3, R67 ;  /* 0x00000003420b7819 */ /* 0x000fe20000010243 */
[----:B------:R-:W-:Y:S01]  /*2240*/  BSSY B1, `(.L_x_33) ;  /* 0x000000e000017945 */ /* 0x000fe20003800000 */
[----:B------:R-:W-:Y:S02]  /*2250*/  PRMT R3, R3, 0x8880, RZ ;  /* 0x0000888003037816 */ /* 0x000fe400000000ff */
[----:B------:R-:W-:Y:S01]  /*2260*/  ISETP.GE.AND P2, PT, R71, 0x2, PT ;  /* 0x000000024700780c */ /* 0x000fe20003f46270 */
[----:B------:R-:W-:-:S03]  /*2270*/  IMAD.WIDE.U32 R10, R14, R66, R10 ;  /* 0x000000420e0a7225 */ /* 0x000fc600078e000a */
[----:B------:R-:W-:Y:S01]  /*2280*/  ISETP.LT.OR P0, PT, R70, 0x1, !P2 ;  /* 0x000000014600780c */ /* 0x000fe20005701670 */
[----:B------:R-:W-:Y:S01]  /*2290*/  IMAD R14, R3, R56, RZ ;  /* 0x00000038030e7224 */ /* 0x000fe200078e02ff */
[----:B------:R-:W-:Y:S01]  /*22a0*/  IADD3 R10, P4, P5, R20, R68, R10 ;  /* 0x00000044140a7210 */ /* 0x000fe20007d9e00a */
[----:B------:R-:W-:Y:S02]  /*22b0*/  IMAD.IADD R15, R65, 0x1, R11 ;  /* 0x00000001410f7824 */ /* 0x000fe400078e020b */
[----:B------:R-:W-:-:S05]  /*22c0*/  @!P1 IMAD R3, R24, R19, R14 ;  /* 0x0000001318039224 */ /* 0x000fca00078e020e */
[----:B------:R1:W-:Y:S03]  /*22d0*/  @!P1 STG.E.U8 desc[UR38][R6.64], R3 ;  /* 0x0000000306009986 */ /* 0x0003e6000c101126 */
[----:B------:R-:W-:Y:S05]  /*22e0*/  @P0 BRA `(.L_x_34) ;  /* 0x00000000000c0947 */ /* 0x000fea0003800000 */
[----:B------:R-:W1:Y:S02]  /*22f0*/  LDG.E.U8 R64, desc[UR38][R8.64+0x1] ;  /* 0x0000012608407981 */ /* 0x000e64000c1e1100 */
[----:B-1----:R-:W-:-:S05]  /*2300*/  PRMT R3, R64, 0x8880, RZ ;  /* 0x0000888040037816 */ /* 0x002fca00000000ff */
[----:B------:R-:W-:-:S07]  /*2310*/  IMAD R14, R3, R56, RZ ;  /* 0x00000038030e7224 */ /* 0x000fce00078e02ff */
.L_x_34:
[----:B------:R-:W-:Y:S05]  /*2320*/  BSYNC B1 ;  /* 0x0000000000017941 */ /* 0x000fea0003800000 */
.L_x_33:
[C---:B------:R-:W-:Y:S01]  /*2330*/  ISETP.LT.OR P3, PT, R70.reuse, 0x9, !P3 ;  /* 0x000000094600780c */ /* 0x040fe20005f61670 */
[----:B------:R-:W-:Y:S01]  /*2340*/  @!P0 IMAD R25, R25, R19, R14 ;  /* 0x0000001319198224 */ /* 0x000fe200078e020e */
[----:B------:R-:W-:Y:S01]  /*2350*/  ISETP.GE.AND P1, PT, R71, 0x9, PT ;  /* 0x000000094700780c */ /* 0x000fe20003f26270 */
[----:B------:R-:W-:Y:S01]  /*2360*/  BSSY B1, `(.L_x_35) ;  /* 0x000000b000017945 */ /* 0x000fe20003800000 */
[----:B------:R-:W-:Y:S02]  /*2370*/  IADD3.X R11, R13, R69, R15, P4, P5 ;  /* 0x000000450d0b7210 */ /* 0x000fe400027ea40f */
[----:B------:R2:W-:Y:S01]  /*2380*/  @!P0 STG.E.U8 desc[UR38][R6.64+0x1], R25 ;  /* 0x0000011906008986 */ /* 0x0005e2000c101126 */
[----:B------:R-:W-:Y:S02]  /*2390*/  ISETP.GE.AND P0, PT, R71, 0xa, PT ;  /* 0x0000000a4700780c */ /* 0x000fe40003f06270 */
[C---:B------:R-:W-:Y:S02]  /*23a0*/  ISETP.LT.OR P2, PT, R70.reuse, 0x9, !P2 ;  /* 0x000000094600780c */ /* 0x040fe40005741670 */
[----:B------:R-:W-:-:S02]  /*23b0*/  ISETP.LT.OR P5, PT, R70, 0x1, !P1 ;  /* 0x000000014600780c */ /* 0x000fc40004fa1670 */
[----:B------:R-:W-:Y:S01]  /*23c0*/  ISETP.LT.OR P4, PT, R70, 0x1, !P0 ;  /* 0x000000014600780c */ /* 0x000fe20004781670 */
[----:B------:R-:W-:-:S12]  /*23d0*/  @P3 BRA `(.L_x_36) ;  /* 0x00000000000c3947 */ /* 0x000fd80003800000 */
[----:B------:R-:W1:Y:S02]  /*23e0*/  LDG.E.U8 R64, desc[UR38][R10.64] ;  /* 0x000000260a407981 */ /* 0x000e64000c1e1100 */
[----:B-1----:R-:W-:-:S05]  /*23f0*/  PRMT R3, R64, 0x8880, RZ ;  /* 0x0000888040037816 */ /* 0x002fca00000000ff */
[----:B------:R-:W-:-:S07]  /*2400*/  IMAD R14, R3, R56, RZ ;  /* 0x00000038030e7224 */ /* 0x000fce00078e02ff */
.L_x_36:
[----:B------:R-:W-:Y:S05]  /*2410*/  BSYNC B1 ;  /* 0x0000000000017941 */ /* 0x000fea0003800000 */
.L_x_35:
[----:B-1----:R-:W-:Y:S01]  /*2420*/  @!P3 IMAD R3, R26, R19, R14 ;  /* 0x000000131a03b224 */ /* 0x002fe200078e020e */
[----:B------:R-:W-:Y:S04]  /*2430*/  BSSY B1, `(.L_x_37) ;  /* 0x0000006000017945 */ /* 0x000fe80003800000 */
[----:B------:R1:W-:Y:S01]  /*2440*/  @!P3 STG.E.U8 desc[UR38][R4.64], R3 ;  /* 0x000000030400b986 */ /* 0x0003e2000c101126 */
[----:B------:R-:W-:Y:S05]  /*2450*/  @P2 BRA `(.L_x_38) ;  /* 0x00000000000c2947 */ /* 0x000fea0003800000 */
[----:B------:R-:W1:Y:S02]  /*2460*/  LDG.E.U8 R64, desc[UR38][R10.64+0x1] ;  /* 0x000001260a407981 */ /* 0x000e64000c1e1100 */
[----:B-1----:R-:W-:-:S05]  /*2470*/  PRMT R3, R64, 0x8880, RZ ;  /* 0x0000888040037816 */ /* 0x002fca00000000ff */
[----:B------:R-:W-:-:S07]  /*2480*/  IMAD R14, R3, R56, RZ ;  /* 0x00000038030e7224 */ /* 0x000fce00078e02ff */
.L_x_38:
[----:B------:R-:W-:Y:S05]  /*2490*/  BSYNC B1 ;  /* 0x0000000000017941 */ /* 0x000fea0003800000 */
.L_x_37:
[----:B------:R-:W-:Y:S01]  /*24a0*/  @!P2 IMAD R27, R27, R19, R14 ;  /* 0x000000131b1ba224 */ /* 0x000fe200078e020e */
[----:B------:R-:W-:Y:S04]  /*24b0*/  BSSY B1, `(.L_x_39) ;  /* 0x0000006000017945 */ /* 0x000fe80003800000 */
[----:B------:R3:W-:Y:S01]  /*24c0*/  @!P2 STG.E.U8 desc[UR38][R4.64+0x1], R27 ;  /* 0x0000011b0400a986 */ /* 0x0007e2000c101126 */
[----:B------:R-:W-:Y:S05]  /*24d0*/  @P5 BRA `(.L_x_40) ;  /* 0x00000000000c5947 */ /* 0x000fea0003800000 */
[----:B------:R-:W1:Y:S02]  /*24e0*/  LDG.E.U8 R64, desc[UR38][R8.64+0x8] ;  /* 0x0000082608407981 */ /* 0x000e64000c1e1100 */
[----:B-1----:R-:W-:-:S05]  /*24f0*/  PRMT R3, R64, 0x8880, RZ ;  /* 0x0000888040037816 */ /* 0x002fca00000000ff */
[----:B------:R-:W-:-:S07]  /*2500*/  IMAD R14, R3, R56, RZ ;  /* 0x00000038030e7224 */ /* 0x000fce00078e02ff */
.L_x_40:
[----:B------:R-:W-:Y:S05]  /*2510*/  BSYNC B1 ;  /* 0x0000000000017941 */ /* 0x000fea0003800000 */
.L_x_39:
[----:B-1----:R-:W-:Y:S01]  /*2520*/  @!P5 IMAD R3, R28, R19, R14 ;  /* 0x000000131c03d224 */ /* 0x002fe200078e020e */
[----:B------:R-:W-:Y:S04]  /*2530*/  BSSY B1, `(.L_x_41) ;  /* 0x0000006000017945 */ /* 0x000fe80003800000 */
[----:B------:R1:W-:Y:S01]  /*2540*/  @!P5 STG.E.U8 desc[UR38][R6.64+0x8], R3 ;  /* 0x000008030600d986 */ /* 0x0003e2000c101126 */
[----:B------:R-:W-:Y:S05]  /*2550*/  @P4 BRA `(.L_x_42) ;  /* 0x00000000000c4947 */ /* 0x000fea0003800000 */
[----:B------:R-:W1:Y:S02]  /*2560*/  LDG.E.U8 R64, desc[UR38][R8.64+0x9] ;  /* 0x0000092608407981 */ /* 0x000e64000c1e1100 */
[----:B-1----:R-:W-:-:S05]  /*2570*/  PRMT R3, R64, 0x8880, RZ ;  /* 0x0000888040037816 */ /* 0x002fca00000000ff */
[----:B------:R-:W-:-:S07]  /*2580*/  IMAD R14, R3, R56, RZ ;  /* 0x00000038030e7224 */ /* 0x000fce00078e02ff */
.L_x_42:
[----:B------:R-:W-:Y:S05]  /*2590*/  BSYNC B1 ;  /* 0x0000000000017941 */ /* 0x000fea0003800000 */
.L_x_41:
[C---:B------:R-:W-:Y:S01]  /*25a0*/  ISETP.LT.OR P1, PT, R70.reuse, 0x9, !P1 ;  /* 0x000000094600780c */ /* 0x040fe20004f21670 */
[----:B------:R-:W-:Y:S01]  /*25b0*/  @!P4 IMAD R29, R29, R19, R14 ;  /* 0x000000131d1dc224 */ /* 0x000fe200078e020e */
[C---:B------:R-:W-:Y:S01]  /*25c0*/  ISETP.GE.AND P3, PT, R71.reuse, 0x11, PT ;  /* 0x000000114700780c */ /* 0x040fe20003f66270 */
[----:B------:R-:W-:Y:S01]  /*25d0*/  BSSY B1, `(.L_x_43) ;  /* 0x000000a000017945 */ /* 0x000fe20003800000 */
[----:B------:R-:W-:Y:S02]  /*25e0*/  ISETP.GE.AND P2, PT, R71, 0x12, PT ;  /* 0x000000124700780c */ /* 0x000fe40003f46270 */
[----:B------:R4:W-:Y:S01]  /*25f0*/  @!P4 STG.E.U8 desc[UR38][R6.64+0x9], R29 ;  /* 0x0000091d0600c986 */ /* 0x0009e2000c101126 */
[C---:B------:R-:W-:Y:S02]  /*2600*/  ISETP.LT.OR P0, PT, R70.reuse, 0x9, !P0 ;  /* 0x000000094600780c */ /* 0x040fe40004701670 */
[C---:B------:R-:W-:Y:S02]  /*2610*/  ISETP.LT.OR P5, PT, R70.reuse, 0x1, !P3 ;  /* 0x000000014600780c */ /* 0x040fe40005fa1670 */
[----:B------:R-:W-:-:S02]  /*2620*/  ISETP.LT.OR P4, PT, R70, 0x1, !P2 ;  /* 0x000000014600780c */ /* 0x000fc40005781670 */
[----:B------:R-:W-:Y:S11]  /*2630*/  @P1 BRA `(.L_x_44) ;  /* 0x00000000000c1947 */ /* 0x000ff60003800000 */
[----:B------:R-:W1:Y:S02]  /*2640*/  LDG.E.U8 R64, desc[UR38][R10.64+0x8] ;  /* 0x000008260a407981 */ /* 0x000e64000c1e1100 */
[----:B-1----:R-:W-:-:S05]  /*2650*/  PRMT R3, R64, 0x8880, RZ ;  /* 0x0000888040037816 */ /* 0x002fca00000000ff */
[----:B------:R-:W-:-:S07]  /*2660*/  IMAD R14, R3, R56, RZ ;  /* 0x00000038030e7224 */ /* 0x000fce00078e02ff */
.L_x_44:
[----:B------:R-:W-:Y:S05]  /*2670*/  BSYNC B1 ;  /* 0x0000000000017941 */ /* 0x000fea0003800000 */
.L_x_43:
[----:B-1----:R-:W-:Y:S01]  /*2680*/  @!P1 IMAD R3, R30, R19, R14 ;  /* 0x000000131e039224 */ /* 0x002fe200078e020e */
[----:B------:R-:W-:Y:S04]  /*2690*/  BSSY B1, `(.L_x_45) ;  /* 0x0000006000017945 */ /* 0x000fe80003800000 */
[----:B------:R1:W-:Y:S01]  /*26a0*/  @!P1 STG.E.U8 desc[UR38][R4.64+0x8], R3 ;  /* 0x0000080304009986 */ /* 0x0003e2000c101126 */
[----:B------:R-:W-:Y:S05]  /*26b0*/  @P0 BRA `(.L_x_46) ;  /* 0x00000000000c0947 */ /* 0x000fea0003800000 */
[----:B------:R-:W1:Y:S02]  /*26c0*/  LDG.E.U8 R64, desc[UR38][R10.64+0x9] ;  /* 0x000009260a407981 */ /* 0x000e64000c1e1100 */
[----:B-1----:R-:W-:-:S05]  /*26d0*/  PRMT R3, R64, 0x8880, RZ ;  /* 0x0000888040037816 */ /* 0x002fca00000000ff */
[----:B------:R-:W-:-:S07]  /*26e0*/  IMAD R14, R3, R56, RZ ;  /* 0x00000038030e7224 */ /* 0x000fce00078e02ff */
.L_x_46:
[----:B------:R-:W-:Y:S05]  /*26f0*/  BSYNC B1 ;  /* 0x0000000000017941 */ /* 0x000fea0003800000 */
.L_x_45:
[----:B------:R-:W-:Y:S01]  /*2700*/  @!P0 IMAD R31, R31, R19, R14 ;  /* 0x000000131f1f8224 */ /* 0x000fe200078e020e */
[----:B------:R-:W-:Y:S04]  /*2710*/  BSSY B1, `(.L_x_47) ;  /* 0x0000006000017945 */ /* 0x000fe80003800000 */
[----:B------:R0:W-:Y:S01]  /*2720*/  @!P0 STG.E.U8 desc[UR38][R4.64+0x9], R31 ;  /* 0x0000091f04008986 */ /* 0x0001e2000c101126 */
[----:B------:R-:W-:Y:S05]  /*2730*/  @P5 BRA `(.L_x_48) ;  /* 0x00000000000c5947 */ /* 0x000fea0003800000 */
[----:B------:R-:W1:Y:S02]  /*2740*/  LDG.E.U8 R64, desc[UR38][R8.64+0x10] ;  /* 0x0000102608407981 */ /* 0x000e64000c1e1100 */
[----:B-1----:R-:W-:-:S05]  /*2750*/  PRMT R3, R64, 0x8880, RZ ;  /* 0x0000888040037816 */ /* 0x002fca00000000ff */
[----:B------:R-:W-:-:S07]  /*2760*/  IMAD R14, R3, R56, RZ ;  /* 0x00000038030e7224 */ /* 0x000fce00078e02ff */
.L_x_48:
[----:B------:R-:W-:Y:S05]  /*2770*/  BSYNC B1 ;  /* 0x0000000000017941 */ /* 0x000fea0003800000 */
.L_x_47:
[----:B-1----:R-:W-:Y:S01]  /*2780*/  @!P5 IMAD R3, R32, R19, R14 ;  /* 0x000000132003d224 */ /* 0x002fe200078e020e */
[----:B------:R-:W-:Y:S04]  /*2790*/  BSSY B1, `(.L_x_49) ;  /* 0x0000006000017945 */ /* 0x000fe80003800000 */
[----:B------:R1:W-:Y:S01]  /*27a0*/  @!P5 STG.E.U8 desc[UR38][R6.64+0x10], R3 ;  /* 0x000010030600d986 */ /* 0x0003e2000c101126 */
[----:B------:R-:W-:Y:S05]  /*27b0*/  @P4 BRA `(.L_x_50) ;  /* 0x00000000000c4947 */ /* 0x000fea0003800000 */
[----:B------:R-:W1:Y:S02]  /*27c0*/  LDG.E.U8 R64, desc[UR38][R8.64+0x11] ;  /* 0x0000112608407981 */ /* 0x000e64000c1e1100 */
[----:B-1----:R-:W-:-:S05]  /*27d0*/  PRMT R3, R64, 0x8880, RZ ;  /* 0x0000888040037816 */ /* 0x002fca00000000ff */
[----:B------:R-:W-:-:S07]  /*27e0*/  IMAD R14, R3, R56, RZ ;  /* 0x00000038030e7224 */ /* 0x000fce00078e02ff */
.L_x_50:
[----:B------:R-:W-:Y:S05]  /*27f0*/  BSYNC B1 ;  /* 0x0000000000017941 */ /* 0x000fea0003800000 */
.L_x_49:
        /* <DEDUP_REMOVED lines=13> */
.L_x_52:
[----:B------:R-:W-:Y:S05]  /*28d0*/  BSYNC B1 ;  /* 0x0000000000017941 */ /* 0x000fea0003800000 */
.L_x_51:
[----:B-1----:R-:W-:Y:S01]  /*28e0*/  @!P3 IMAD R3, R34, R19, R14 ;  /* 0x000000132203b224 */ /* 0x002fe200078e020e */
[----:B------:R-:W-:Y:S04]  /*28f0*/  BSSY B1, `(.L_x_53) ;  /* 0x0000006000017945 */ /* 0x000fe80003800000 */
[----:B------:R1:W-:Y:S01]  /*2900*/  @!P3 STG.E.U8 desc[UR38][R4.64+0x10], R3 ;  /* 0x000010030400b986 */ /* 0x0003e2000c101126 */
[----:B------:R-:W-:Y:S05]  /*2910*/  @P2 BRA `(.L_x_54) ;  /* 0x00000000000c2947 */ /* 0x000fea0003800000 */
[----:B------:R-:W1:Y:S02]  /*2920*/  LDG.E.U8 R64, desc[UR38][R10.64+0x11] ;  /* 0x000011260a407981 */ /* 0x000e64000c1e1100 */
[----:B-1----:R-:W-:-:S05]  /*2930*/  PRMT R3, R64, 0x8880, RZ ;  /* 0x0000888040037816 */ /* 0x002fca00000000ff */
[----:B------:R-:W-:-:S07]  /*2940*/  IMAD R14, R3, R56, RZ ;  /* 0x00000038030e7224 */ /* 0x000fce00078e02ff */
.L_x_54:
[----:B------:R-:W-:Y:S05]  /*2950*/  BSYNC B1 ;  /* 0x0000000000017941 */ /* 0x000fea0003800000 */
.L_x_53:
[----:B------:R-:W-:Y:S01]  /*2960*/  @!P2 IMAD R35, R35, R19, R14 ;  /* 0x000000132323a224 */ /* 0x000fe200078e020e */
[----:B------:R-:W-:Y:S04]  /*2970*/  BSSY B1, `(.L_x_55) ;  /* 0x0000006000017945 */ /* 0x000fe80003800000 */
[----:B------:R0:W-:Y:S01]  /*2980*/  @!P2 STG.E.U8 desc[UR38][R4.64+0x11], R35 ;  /* 0x000011230400a986 */ /* 0x0001e2000c101126 */
[----:B------:R-:W-:Y:S05]  /*2990*/  @P5 BRA `(.L_x_56) ;  /* 0x00000000000c5947 */ /* 0x000fea0003800000 */
[----:B------:R-:W1:Y:S02]  /*29a0*/  LDG.E.U8 R64, desc[UR38][R8.64+0x18] ;  /* 0x0000182608407981 */ /* 0x000e64000c1e1100 */
[----:B-1----:R-:W-:-:S05]  /*29b0*/  PRMT R3, R64, 0x8880, RZ ;  /* 0x0000888040037816 */ /* 0x002fca00000000ff */
[----:B------:R-:W-:-:S07]  /*29c0*/  IMAD R14, R3, R56, RZ ;  /* 0x00000038030e7224 */ /* 0x000fce00078e02ff */
.L_x_56:
[----:B------:R-:W-:Y:S05]  /*29d0*/  BSYNC B1 ;  /* 0x0000000000017941 */ /* 0x000fea0003800000 */
.L_x_55:
[----:B-1----:R-:W-:Y:S01]  /*29e0*/  @!P5 IMAD R3, R36, R19, R14 ;  /* 0x000000132403d224 */ /* 0x002fe200078e020e */
[----:B------:R-:W-:Y:S04]  /*29f0*/  BSSY B1, `(.L_x_57) ;  /* 0x0000006000017945 */ /* 0x000fe80003800000 */
[----:B------:R1:W-:Y:S01]  /*2a00*/  @!P5 STG.E.U8 desc[UR38][R6.64+0x18], R3 ;  /* 0x000018030600d986 */ /* 0x0003e2000c101126 */
[----:B------:R-:W-:Y:S05]  /*2a10*/  @P4 BRA `(.L_x_58) ;  /* 0x00000000000c4947 */ /* 0x000fea0003800000 */
[----:B------:R-:W1:Y:S02]  /*2a20*/  LDG.E.U8 R64, desc[UR38][R8.64+0x19] ;  /* 0x0000192608407981 */ /* 0x000e64000c1e1100 */
[----:B-1----:R-:W-:-:S05]  /*2a30*/  PRMT R3, R64, 0x8880, RZ ;  /* 0x0000888040037816 */ /* 0x002fca00000000ff */
[----:B------:R-:W-:-:S07]  /*2a40*/  IMAD R14, R3, R56, RZ ;  /* 0x00000038030e7224 */ /* 0x000fce00078e02ff */
.L_x_58:
[----:B------:R-:W-:Y:S05]  /*2a50*/  BSYNC B1 ;  /* 0x0000000000017941 */ /* 0x000fea0003800000 */
.L_x_57:
        /* <DEDUP_REMOVED lines=13> */
.L_x_60:
[----:B------:R-:W-:Y:S05]  /*2b30*/  BSYNC B1 ;  /* 0x0000000000017941 */ /* 0x000fea0003800000 */
.L_x_59:
[----:B-1----:R-:W-:Y:S01]  /*2b40*/  @!P1 IMAD R3, R38, R19, R14 ;  /* 0x0000001326039224 */ /* 0x002fe200078e020e */
[----:B------:R-:W-:Y:S04]  /*2b50*/  BSSY B1, `(.L_x_61) ;  /* 0x0000006000017945 */ /* 0x000fe80003800000 */
[----:B------:R1:W-:Y:S01]  /*2b60*/  @!P1 STG.E.U8 desc[UR38][R4.64+0x18], R3 ;  /* 0x0000180304009986 */ /* 0x0003e2000c101126 */
[----:B------:R-:W-:Y:S05]  /*2b70*/  @P4 BRA `(.L_x_62) ;  /* 0x00000000000c4947 */ /* 0x000fea0003800000 */
[----:B------:R-:W1:Y:S02]  /*2b80*/  LDG.E.U8 R64, desc[UR38][R10.64+0x19] ;  /* 0x000019260a407981 */ /* 0x000e64000c1e1100 */
[----:B-1----:R-:W-:-:S05]  /*2b90*/  PRMT R3, R64, 0x8880, RZ ;  /* 0x0000888040037816 */ /* 0x002fca00000000ff */
[----:B------:R-:W-:-:S07]  /*2ba0*/  IMAD R14, R3, R56, RZ ;  /* 0x00000038030e7224 */ /* 0x000fce00078e02ff */
.L_x_62:
[----:B------:R-:W-:Y:S05]  /*2bb0*/  BSYNC B1 ;  /* 0x0000000000017941 */ /* 0x000fea0003800000 */
.L_x_61:
[----:B------:R-:W-:Y:S01]  /*2bc0*/  @!P4 IMAD R39, R39, R19, R14 ;  /* 0x000000132727c224 */ /* 0x000fe200078e020e */
[----:B------:R-:W-:Y:S04]  /*2bd0*/  BSSY B1, `(.L_x_63) ;  /* 0x0000006000017945 */ /* 0x000fe80003800000 */
[----:B------:R0:W-:Y:S01]  /*2be0*/  @!P4 STG.E.U8 desc[UR38][R4.64+0x19], R39 ;  /* 0x000019270400c986 */ /* 0x0001e2000c101126 */
[----:B------:R-:W-:Y:S05]  /*2bf0*/  @P5 BRA `(.L_x_64) ;  /* 0x00000000000c5947 */ /* 0x000fea0003800000 */
[----:B------:R-:W1:Y:S02]  /*2c00*/  LDG.E.U8 R64, desc[UR38][R8.64+0x20] ;  /* 0x0000202608407981 */ /* 0x000e64000c1e1100 */
[----:B-1----:R-:W-:-:S05]  /*2c10*/  PRMT R3, R64, 0x8880, RZ ;  /* 0x0000888040037816 */ /* 0x002fca00000000ff */
[----:B------:R-:W-:-:S07]  /*2c20*/  IMAD R14, R3, R56, RZ ;  /* 0x00000038030e7224 */ /* 0x000fce00078e02ff */
.L_x_64:
[----:B------:R-:W-:Y:S05]  /*2c30*/  BSYNC B1 ;  /* 0x0000000000017941 */ /* 0x000fea0003800000 */
.L_x_63:
[----:B-1----:R-:W-:Y:S01]  /*2c40*/  @!P5 IMAD R3, R40, R19, R14 ;  /* 0x000000132803d224 */ /* 0x002fe200078e020e */
[----:B------:R-:W-:Y:S04]  /*2c50*/  BSSY B1, `(.L_x_65) ;  /* 0x0000006000017945 */ /* 0x000fe80003800000 */
[----:B------:R1:W-:Y:S01]  /*2c60*/  @!P5 STG.E.U8 desc[UR38][R6.64+0x20], R3 ;  /* 0x000020030600d986 */ /* 0x0003e2000c101126 */
[----:B------:R-:W-:Y:S05]  /*2c70*/  @P0 BRA `(.L_x_66) ;  /* 0x00000000000c0947 */ /* 0x000fea0003800000 */
[----:B------:R-:W1:Y:S02]  /*2c80*/  LDG.E.U8 R64, desc[UR38][R8.64+0x21] ;  /* 0x0000212608407981 */ /* 0x000e64000c1e1100 */
[----:B-1----:R-:W-:-:S05]  /*2c90*/  PRMT R3, R64, 0x8880, RZ ;  /* 0x0000888040037816 */ /* 0x002fca00000000ff */
[----:B------:R-:W-:-:S07]  /*2ca0*/  IMAD R14, R3, R56, RZ ;  /* 0x00000038030e7224 */ /* 0x000fce00078e02ff */
.L_x_66:
[----:B------:R-:W-:Y:S05]  /*2cb0*/  BSYNC B1 ;  /* 0x0000000000017941 */ /* 0x000fea0003800000 */
.L_x_65:
        /* <DEDUP_REMOVED lines=13> */
.L_x_68:
[----:B------:R-:W-:Y:S05]  /*2d90*/  BSYNC B1 ;  /* 0x0000000000017941 */ /* 0x000fea0003800000 */
.L_x_67:
[----:B-1----:R-:W-:Y:S01]  /*2da0*/  @!P3 IMAD R3, R42, R19, R14 ;  /* 0x000000132a03b224 */ /* 0x002fe200078e020e */
[----:B------:R-:W-:Y:S04]  /*2db0*/  BSSY B1, `(.L_x_69) ;  /* 0x0000006000017945 */ /* 0x000fe80003800000 */
[----:B------:R1:W-:Y:S01]  /*2dc0*/  @!P3 STG.E.U8 desc[UR38][R4.64+0x20], R3 ;  /* 0x000020030400b986 */ /* 0x0003e2000c101126 */
[----:B------:R-:W-:Y:S05]  /*2dd0*/  @P2 BRA `(.L_x_70) ;  /* 0x00000000000c2947 */ /* 0x000fea0003800000 */
[----:B------:R-:W1:Y:S02]  /*2de0*/  LDG.E.U8 R64, desc[UR38][R10.64+0x21] ;  /* 0x000021260a407981 */ /* 0x000e64000c1e1100 */
[----:B-1----:R-:W-:-:S05]  /*2df0*/  PRMT R3, R64, 0x8880, RZ ;  /* 0x0000888040037816 */ /* 0x002fca00000000ff */
[----:B------:R-:W-:-:S07]  /*2e00*/  IMAD R14, R3, R56, RZ ;  /* 0x00000038030e7224 */ /* 0x000fce00078e02ff */
.L_x_70:
[----:B------:R-:W-:Y:S05]  /*2e10*/  BSYNC B1 ;  /* 0x0000000000017941 */ /* 0x000fea0003800000 */
.L_x_69:
[----:B------:R-:W-:Y:S01]  /*2e20*/  @!P2 IMAD R43, R43, R19, R14 ;  /* 0x000000132b2ba224 */ /* 0x000fe200078e020e */
[----:B------:R-:W-:Y:S04]  /*2e30*/  BSSY B1, `(.L_x_71) ;  /* 0x0000006000017945 */ /* 0x000fe80003800000 */
[----:B------:R0:W-:Y:S01]  /*2e40*/  @!P2 STG.E.U8 desc[UR38][R4.64+0x21], R43 ;  /* 0x0000212b0400a986 */ /* 0x0001e2000c101126 */
[----:B------:R-:W-:Y:S05]  /*2e50*/  @P0 BRA `(.L_x_72) ;  /* 0x00000000000c0947 */ /* 0x000fea0003800000 */
[----:B------:R-:W1:Y:S02]  /*2e60*/  LDG.E.U8 R64, desc[UR38][R8.64+0x28] ;  /* 0x0000282608407981 */ /* 0x000e64000c1e1100 */
[----:B-1----:R-:W-:-:S05]  /*2e70*/  PRMT R3, R64, 0x8880, RZ ;  /* 0x0000888040037816 */ /* 0x002fca00000000ff */
[----:B------:R-:W-:-:S07]  /*2e80*/  IMAD R14, R3, R56, RZ ;  /* 0x00000038030e7224 */ /* 0x000fce00078e02ff */
.L_x_72:
[----:B------:R-:W-:Y:S05]  /*2e90*/  BSYNC B1 ;  /* 0x0000000000017941 */ /* 0x000fea0003800000 */
.L_x_71:
[----:B-1----:R-:W-:Y:S01]  /*2ea0*/  @!P0 IMAD R3, R44, R19, R14 ;  /* 0x000000132c038224 */ /* 0x002fe200078e020e */
[----:B------:R-:W-:Y:S04]  /*2eb0*/  BSSY B1, `(.L_x_73) ;  /* 0x0000006000017945 */ /* 0x000fe80003800000 */
[----:B------:R1:W-:Y:S01]  /*2ec0*/  @!P0 STG.E.U8 desc[UR38][R6.64+0x28], R3 ;  /* 0x0000280306008986 */ /* 0x0003e2000c101126 */
[----:B------:R-:W-:Y:S05]  /*2ed0*/  @P5 BRA `(.L_x_74) ;  /* 0x00000000000c5947 */ /* 0x000fea0003800000 */
[----:B------:R-:W1:Y:S02]  /*2ee0*/  LDG.E.U8 R64, desc[UR38][R8.64+0x29] ;  /* 0x0000292608407981 */ /* 0x000e64000c1e1100 */
[----:B-1----:R-:W-:-:S05]  /*2ef0*/  PRMT R3, R64, 0x8880, RZ ;  /* 0x0000888040037816 */ /* 0x002fca00000000ff */
[----:B------:R-:W-:-:S07]  /*2f00*/  IMAD R14, R3, R56, RZ ;  /* 0x00000038030e7224 */ /* 0x000fce00078e02ff */
.L_x_74:
[----:B------:R-:W-:Y:S05]  /*2f10*/  BSYNC B1 ;  /* 0x0000000000017941 */ /* 0x000fea0003800000 */
.L_x_73:
        /* <DEDUP_REMOVED lines=13> */
.L_x_76:
[----:B------:R-:W-:Y:S05]  /*2ff0*/  BSYNC B1 ;  /* 0x0000000000017941 */ /* 0x000fea0003800000 */
.L_x_75:
[----:B-1----:R-:W-:Y:S01]  /*3000*/  @!P4 IMAD R3, R46, R19, R14 ;  /* 0x000000132e03c224 */ /* 0x002fe200078e020e */
[----:B------:R-:W-:Y:S04]  /*3010*/  BSSY B1, `(.L_x_77) ;  /* 0x0000006000017945 */ /* 0x000fe80003800000 */
[----:B------:R1:W-:Y:S01]  /*3020*/  @!P4 STG.E.U8 desc[UR38][R4.64+0x28], R3 ;  /* 0x000028030400c986 */ /* 0x0003e2000c101126 */
[----:B------:R-:W-:Y:S05]  /*3030*/  @P1 BRA `(.L_x_78) ;  /* 0x00000000000c1947 */ /* 0x000fea0003800000 */
[----:B------:R-:W1:Y:S02]  /*3040*/  LDG.E.U8 R64, desc[UR38][R10.64+0x29] ;  /* 0x000029260a407981 */ /* 0x000e64000c1e1100 */
[----:B-1----:R-:W-:-:S05]  /*3050*/  PRMT R3, R64, 0x8880, RZ ;  /* 0x0000888040037816 */ /* 0x002fca00000000ff */
[----:B------:R-:W-:-:S07]  /*3060*/  IMAD R14, R3, R56, RZ ;  /* 0x00000038030e7224 */ /* 0x000fce00078e02ff */
.L_x_78:
[----:B------:R-:W-:Y:S05]  /*3070*/  BSYNC B1 ;  /* 0x0000000000017941 */ /* 0x000fea0003800000 */
.L_x_77:
[----:B------:R-:W-:Y:S01]  /*3080*/  @!P1 IMAD R47, R47, R19, R14 ;  /* 0x000000132f2f9224 */ /* 0x000fe200078e020e */
[----:B------:R-:W-:Y:S04]  /*3090*/  BSSY B1, `(.L_x_79) ;  /* 0x0000006000017945 */ /* 0x000fe80003800000 */
[----:B------:R0:W-:Y:S01]  /*30a0*/  @!P1 STG.E.U8 desc[UR38][R4.64+0x29], R47 ;  /* 0x0000292f04009986 */ /* 0x0001e2000c101126 */
[----:B------:R-:W-:Y:S05]  /*30b0*/  @P3 BRA `(.L_x_80) ;  /* 0x00000000000c3947 */ /* 0x000fea0003800000 */
[----:B------:R-:W1:Y:S02]  /*30c0*/  LDG.E.U8 R64, desc[UR38][R8.64+0x30] ;  /* 0x0000302608407981 */ /* 0x000e64000c1e1100 */
[----:B-1----:R-:W-:-:S05]  /*30d0*/  PRMT R3, R64, 0x8880, RZ ;  /* 0x0000888040037816 */ /* 0x002fca00000000ff */
[----:B------:R-:W-:-:S07]  /*30e0*/  IMAD R14, R3, R56, RZ ;  /* 0x00000038030e7224 */ /* 0x000fce00078e02ff */
.L_x_80:
[----:B------:R-:W-:Y:S05]  /*30f0*/  BSYNC B1 ;  /* 0x0000000000017941 */ /* 0x000fea0003800000 */
.L_x_79:
[----:B-1----:R-:W-:Y:S01]  /*3100*/  @!P3 IMAD R3, R48, R19, R14 ;  /* 0x000000133003b224 */ /* 0x002fe200078e020e */
[----:B------:R-:W-:Y:S04]  /*3110*/  BSSY B1, `(.L_x_81) ;  /* 0x0000006000017945 */ /* 0x000fe80003800000 */
[----:B------:R1:W-:Y:S01]  /*3120*/  @!P3 STG.E.U8 desc[UR38][R6.64+0x30], R3 ;  /* 0x000030030600b986 */ /* 0x0003e2000c101126 */
[----:B------:R-:W-:Y:S05]  /*3130*/  @P5 BRA `(.L_x_82) ;  /* 0x00000000000c5947 */ /* 0x000fea0003800000 */
[----:B------:R-:W1:Y:S02]  /*3140*/  LDG.E.U8 R64, desc[UR38][R8.64+0x31] ;  /* 0x0000312608407981 */ /* 0x000e64000c1e1100 */
[----:B-1----:R-:W-:-:S05]  /*3150*/  PRMT R3, R64, 0x8880, RZ ;  /* 0x0000888040037816 */ /* 0x002fca00000000ff */
[----:B------:R-:W-:-:S07]  /*3160*/  IMAD R14, R3, R56, RZ ;  /* 0x00000038030e7224 */ /* 0x000fce00078e02ff */
.L_x_82:
[----:B------:R-:W-:Y:S05]  /*3170*/  BSYNC B1 ;  /* 0x0000000000017941 */ /* 0x000fea0003800000 */
.L_x_81:
        /* <DEDUP_REMOVED lines=9> */
[----:B------:R-:W-:Y:S01]  /*3210*/  ISETP.LT.OR P3, PT, R70, 0x9, !P3 ;  /* 0x000000094600780c */ /* 0x000fe20005f61670 */
[----:B------:R-:W-:-:S12]  /*3220*/  @P2 BRA `(.L_x_84) ;  /* 0x00000000000c2947 */ /* 0x000fd80003800000 */
[----:B------:R-:W1:Y:S02]  /*3230*/  LDG.E.U8 R64, desc[UR38][R10.64+0x30] ;  /* 0x000030260a407981 */ /* 0x000e64000c1e1100 */
[----:B-1----:R-:W-:-:S05]  /*3240*/  PRMT R3, R64, 0x8880, RZ ;  /* 0x0000888040037816 */ /* 0x002fca00000000ff */
[----:B------:R-:W-:-:S07]  /*3250*/  IMAD R14, R3, R56, RZ ;  /* 0x00000038030e7224 */ /* 0x000fce00078e02ff */
.L_x_84:
[----:B------:R-:W-:Y:S05]  /*3260*/  BSYNC B1 ;  /* 0x0000000000017941 */ /* 0x000fea0003800000 */
.L_x_83:
[----:B-1----:R-:W-:Y:S01]  /*3270*/  @!P2 IMAD R3, R50, R19, R14 ;  /* 0x000000133203a224 */ /* 0x002fe200078e020e */
[----:B------:R-:W-:Y:S04]  /*3280*/  BSSY B1, `(.L_x_85) ;  /* 0x0000006000017945 */ /* 0x000fe80003800000 */
[----:B------:R1:W-:Y:S01]  /*3290*/  @!P2 STG.E.U8 desc[UR38][R4.64+0x30], R3 ;  /* 0x000030030400a986 */ /* 0x0003e2000c101126 */
[----:B------:R-:W-:Y:S05]  /*32a0*/  @P0 BRA `(.L_x_86) ;  /* 0x00000000000c0947 */ /* 0x000fea0003800000 */
[----:B------:R-:W1:Y:S02]  /*32b0*/  LDG.E.U8 R64, desc[UR38][R10.64+0x31] ;  /* 0x000031260a407981 */ /* 0x000e64000c1e1100 */
[----:B-1----:R-:W-:-:S05]  /*32c0*/  PRMT R3, R64, 0x8880, RZ ;  /* 0x0000888040037816 */ /* 0x002fca00000000ff */
[----:B------:R-:W-:-:S07]  /*32d0*/  IMAD R14, R3, R56, RZ ;  /* 0x00000038030e7224 */ /* 0x000fce00078e02ff */
.L_x_86:
[----:B------:R-:W-:Y:S05]  /*32e0*/  BSYNC B1 ;  /* 0x0000000000017941 */ /* 0x000fea0003800000 */
.L_x_85:
[----:B------:R-:W-:Y:S01]  /*32f0*/  @!P0 IMAD R51, R51, R19, R14 ;  /* 0x0000001333338224 */ /* 0x000fe200078e020e */
[----:B------:R-:W-:Y:S04]  /*3300*/  BSSY B1, `(.L_x_87) ;  /* 0x0000006000017945 */ /* 0x000fe80003800000 */
[----:B------:R0:W-:Y:S01]  /*3310*/  @!P0 STG.E.U8 desc[UR38][R4.64+0x31], R51 ;  /* 0x0000313304008986 */ /* 0x0001e2000c101126 */
[----:B------:R-:W-:Y:S05]  /*3320*/  @P5 BRA `(.L_x_88) ;  /* 0x00000000000c5947 */ /* 0x000fea0003800000 */
[----:B------:R-:W1:Y:S02]  /*3330*/  LDG.E.U8 R64, desc[UR38][R8.64+0x38] ;  /* 0x0000382608407981 */ /* 0x000e64000c1e1100 */
[----:B-1----:R-:W-:-:S05]  /*3340*/  PRMT R3, R64, 0x8880, RZ ;  /* 0x0000888040037816 */ /* 0x002fca00000000ff */
[----:B------:R-:W-:-:S07]  /*3350*/  IMAD R14, R3, R56, RZ ;  /* 0x00000038030e7224 */ /* 0x000fce00078e02ff */
.L_x_88:
[----:B------:R-:W-:Y:S05]  /*3360*/  BSYNC B1 ;  /* 0x0000000000017941 */ /* 0x000fea0003800000 */
.L_x_87:
[----:B-1----:R-:W-:Y:S01]  /*3370*/  @!P5 IMAD R3, R52, R19, R14 ;  /* 0x000000133403d224 */ /* 0x002fe200078e020e */
[----:B------:R-:W-:Y:S04]  /*3380*/  BSSY B1, `(.L_x_89) ;  /* 0x0000006000017945 */ /* 0x000fe80003800000 */
[----:B------:R1:W-:Y:S01]  /*3390*/  @!P5 STG.E.U8 desc[UR38][R6.64+0x38], R3 ;  /* 0x000038030600d986 */ /* 0x0003e2000c101126 */
[----:B------:R-:W-:Y:S05]  /*33a0*/  @P4 BRA `(.L_x_90) ;  /* 0x00000000000c4947 */ /* 0x000fea0003800000 */
[----:B------:R-:W1:Y:S02]  /*33b0*/  LDG.E.U8 R64, desc[UR38][R8.64+0x39] ;  /* 0x0000392608407981 */ /* 0x000e64000c1e1100 */
[----:B-1----:R-:W-:-:S05]  /*33c0*/  PRMT R3, R64, 0x8880, RZ ;  /* 0x0000888040037816 */ /* 0x002fca00000000ff */
[----:B------:R-:W-:-:S07]  /*33d0*/  IMAD R14, R3, R56, RZ ;  /* 0x00000038030e7224 */ /* 0x000fce00078e02ff */
.L_x_90:
[----:B------:R-:W-:Y:S05]  /*33e0*/  BSYNC B1 ;  /* 0x0000000000017941 */ /* 0x000fea0003800000 */
.L_x_89:
[----:B------:R-:W-:Y:S01]  /*33f0*/  @!P4 IMAD R53, R53, R19, R14 ;  /* 0x000000133535c224 */ /* 0x000fe200078e020e */
[----:B------:R-:W-:Y:S04]  /*3400*/  BSSY B1, `(.L_x_91) ;  /* 0x0000006000017945 */ /* 0x000fe80003800000 */
[----:B------:R0:W-:Y:S01]  /*3410*/  @!P4 STG.E.U8 desc[UR38][R6.64+0x39], R53 ;  /* 0x000039350600c986 */ /* 0x0001e2000c101126 */
[----:B------:R-:W-:Y:S05]  /*3420*/  @P3 BRA `(.L_x_92) ;  /* 0x00000000000c3947 */ /* 0x000fea0003800000 */
[----:B------:R-:W1:Y:S02]  /*3430*/  LDG.E.U8 R64, desc[UR38][R10.64+0x38] ;  /* 0x000038260a407981 */ /* 0x000e64000c1e1100 */
[----:B-1----:R-:W-:-:S05]  /*3440*/  PRMT R3, R64, 0x8880, RZ ;  /* 0x0000888040037816 */ /* 0x002fca00000000ff */
[----:B------:R-:W-:-:S07]  /*3450*/  IMAD R14, R3, R56, RZ ;  /* 0x00000038030e7224 */ /* 0x000fce00078e02ff */
.L_x_92:
[----:B------:R-:W-:Y:S05]  /*3460*/  BSYNC B1 ;  /* 0x0000000000017941 */ /* 0x000fea0003800000 */
.L_x_91:
[----:B-1----:R-:W-:Y:S01]  /*3470*/  @!P3 IMAD R3, R54, R19, R14 ;  /* 0x000000133603b224 */ /* 0x002fe200078e020e */
[----:B------:R-:W-:Y:S01]  /*3480*/  ISETP.LT.OR P1, PT, R70, 0x9, !P1 ;  /* 0x000000094600780c */ /* 0x000fe20004f21670 */
[----:B------:R-:W-:Y:S03]  /*3490*/  BSSY B1, `(.L_x_93) ;  /* 0x0000006000017945 */ /* 0x000fe60003800000 */
[----:B------:R1:W-:Y:S09]  /*34a0*/  @!P3 STG.E.U8 desc[UR38][R4.64+0x38], R3 ;  /* 0x000038030400b986 */ /* 0x0003f2000c101126 */
[----:B------:R-:W-:Y:S05]  /*34b0*/  @P1 BRA `(.L_x_94) ;  /* 0x00000000000c1947 */ /* 0x000fea0003800000 */
[----:B------:R-:W1:Y:S02]  /*34c0*/  LDG.E.U8 R64, desc[UR38][R10.64+0x39] ;  /* 0x000039260a407981 */ /* 0x000e64000c1e1100 */
[----:B-1----:R-:W-:-:S05]  /*34d0*/  PRMT R3, R64, 0x8880, RZ ;  /* 0x0000888040037816 */ /* 0x002fca00000000ff */
[----:B------:R-:W-:-:S07]  /*34e0*/  IMAD R14, R3, R56, RZ ;  /* 0x00000038030e7224 */ /* 0x000fce00078e02ff */
.L_x_94:
[----:B------:R-:W-:Y:S05]  /*34f0*/  BSYNC B1 ;  /* 0x0000000000017941 */ /* 0x000fea0003800000 */
.L_x_93:
[----:B------:R-:W-:Y:S01]  /*3500*/  IMAD R55, R55, R19, R14 ;  /* 0x0000001337377224 */ /* 0x000fe200078e020e */
[----:B------:R-:W-:Y:S06]  /*3510*/  @P1 BRA `(.L_x_95) ;  /* 0x0000000400c81947 */ /* 0x000fec0003800000 */
[----:B------:R0:W-:Y:S01]  /*3520*/  STG.E.U8 desc[UR38][R4.64+0x39], R55 ;  /* 0x0000393704007986 */ /* 0x0001e2000c101126 */
[----:B------:R-:W-:Y:S05]  /*3530*/  BRA `(.L_x_95) ;  /* 0x0000000400c07947 */ /* 0x000fea0003800000 */
.L_x_30:
[C---:B------:R-:W-:Y:S02]  /*3540*/  ISETP.GE.AND P1, PT, R71.reuse, 0x1, PT ;  /* 0x000000014700780c */ /* 0x040fe40003f26270 */
[----:B------:R-:W-:Y:S02]  /*3550*/  ISETP.GE.AND P0, PT, R71, 0x2, PT ;  /* 0x000000024700780c */ /* 0x000fe40003f06270 */
[C---:B------:R-:W-:Y:S02]  /*3560*/  ISETP.LT.OR P4, PT, R70.reuse, 0x1, !P1 ;  /* 0x000000014600780c */ /* 0x040fe40004f81670 */
[C---:B------:R-:W-:Y:S02]  /*3570*/  ISETP.LT.OR P5, PT, R70.reuse, 0x1, !P0 ;  /* 0x000000014600780c */ /* 0x040fe400047a1670 */
[C---:B------:R-:W-:Y:S02]  /*3580*/  ISETP.LT.OR P1, PT, R70.reuse, 0x9, !P1 ;  /* 0x000000094600780c */ /* 0x040fe40004f21670 */
[----:B------:R-:W-:-:S02]  /*3590*/  ISETP.LT.OR P0, PT, R70, 0x9, !P0 ;  /* 0x000000094600780c */ /* 0x000fc40004701670 */
[C---:B------:R-:W-:Y:S02]  /*35a0*/  ISETP.GE.AND P3, PT, R71.reuse, 0x9, PT ;  /* 0x000000094700780c */ /* 0x040fe40003f66270 */
[----:B------:R-:W-:-:S03]  /*35b0*/  ISETP.GE.AND P2, PT, R71, 0xa, PT ;  /* 0x0000000a4700780c */ /* 0x000fc60003f46270 */
[-C--:B------:R-:W-:Y:S02]  /*35c0*/  @!P4 IMAD R3, R24, R19.reuse, RZ ;  /* 0x000000131803c224 */ /* 0x080fe400078e02ff */
[-C--:B------:R-:W-:Y:S02]  /*35d0*/  @!P5 IMAD R25, R25, R19.reuse, RZ ;  /* 0x000000131919d224 */ /* 0x080fe400078e02ff */
[-C--:B------:R-:W-:Y:S01]  /*35e0*/  @!P1 IMAD R9, R26, R19.reuse, RZ ;  /* 0x000000131a099224 */ /* 0x080fe200078e02ff */
[----:B------:R0:W-:Y:S01]  /*35f0*/  @!P4 STG.E.U8 desc[UR38][R6.64], R3 ;  /* 0x000000030600c986 */ /* 0x0001e2000c101126 */
[C---:B------:R-:W-:Y:S01]  /*3600*/  ISETP.LT.OR P4, PT, R70.reuse, 0x1, !P3 ;  /* 0x000000014600780c */ /* 0x040fe20005f81670 */
[----:B------:R-:W-:Y:S02]  /*3610*/  @!P0 IMAD R27, R27, R19, RZ ;  /* 0x000000131b1b8224 */ /* 0x000fe400078e02ff */
[----:B------:R-:W-:Y:S01]  /*3620*/  @!P5 STG.E.U8 desc[UR38][R6.64+0x1], R25 ;  /* 0x000001190600d986 */ /* 0x000fe2000c101126 */
[----:B------:R-:W-:-:S02]  /*3630*/  ISETP.LT.OR P5, PT, R70, 0x1, !P2 ;  /* 0x000000014600780c */ /* 0x000fc400057a1670 */
[C---:B------:R-:W-:Y:S01]  /*3640*/  ISETP.LT.OR P2, PT, R70.reuse, 0x9, !P2 ;  /* 0x000000094600780c */ /* 0x040fe20005741670 */
[----:B------:R1:W-:Y:S01]  /*3650*/  @!P1 STG.E.U8 desc[UR38][R4.64], R9 ;  /* 0x0000000904009986 */ /* 0x0003e2000c101126 */
[----:B------:R-:W-:Y:S02]  /*3660*/  ISETP.LT.OR P1, PT, R70, 0x9, !P3 ;  /* 0x000000094600780c */ /* 0x000fe40005f21670 */
[C---:B------:R-:W-:Y:S01]  /*3670*/  ISETP.GE.AND P3, PT, R71.reuse, 0x11, PT ;  /* 0x000000114700780c */ /* 0x040fe20003f66270 */
[----:B------:R-:W-:Y:S01]  /*3680*/  @!P0 STG.E.U8 desc[UR38][R4.64+0x1], R27 ;  /* 0x0000011b04008986 */ /* 0x000fe2000c101126 */
[----:B------:R-:W-:Y:S01]  /*3690*/  ISETP.GE.AND P0, PT, R71, 0x12, PT ;  /* 0x000000124700780c */ /* 0x000fe20003f06270 */
[----:B------:R-:W-:-:S04]  /*36a0*/  @!P4 IMAD R11, R28, R19, RZ ;  /* 0x000000131c0bc224 */ /* 0x000fc800078e02ff */
[-C--:B------:R-:W-:Y:S01]  /*36b0*/  @!P5 IMAD R29, R29, R19.reuse, RZ ;  /* 0x000000131d1dd224 */ /* 0x080fe200078e02ff */
[----:B------:R-:W-:Y:S01]  /*36c0*/  @!P4 STG.E.U8 desc[UR38][R6.64+0x8], R11 ;  /* 0x0000080b0600c986 */ /* 0x000fe2000c101126 */
[C---:B------:R-:W-:Y:S01]  /*36d0*/  ISETP.LT.OR P4, PT, R70.reuse, 0x1, !P3 ;  /* 0x000000014600780c */ /* 0x040fe20005f81670 */
[-C--:B------:R-:W-:Y:S02]  /*36e0*/  @!P2 IMAD R31, R31, R19.reuse, RZ ;  /* 0x000000131f1fa224 */ /* 0x080fe400078e02ff */
[----:B------:R-:W-:Y:S01]  /*36f0*/  @!P5 STG.E.U8 desc[UR38][R6.64+0x9], R29 ;  /* 0x0000091d0600d986 */ /* 0x000fe2000c101126 */
[----:B------:R-:W-:Y:S01]  /*3700*/  ISETP.LT.OR P5, PT, R70, 0x1, !P0 ;  /* 0x000000014600780c */ /* 0x000fe200047a1670 */
[----:B0-----:R-:W-:Y:S01]  /*3710*/  @!P1 IMAD R3, R30, R19, RZ ;  /* 0x000000131e039224 */ /* 0x001fe200078e02ff */
[----:B------:R-:W-:Y:S01]  /*3720*/  ISETP.LT.OR P0, PT, R70, 0x9, !P0 ;  /* 0x000000094600780c */ /* 0x000fe20004701670 */
[----:B------:R-:W-:Y:S01]  /*3730*/  @!P2 STG.E.U8 desc[UR38][R4.64+0x9], R31 ;  /* 0x0000091f0400a986 */ /* 0x000fe2000c101126 */
[----:B------:R-:W-:-:S03]  /*3740*/  ISETP.GE.AND P2, PT, R71, 0x19, PT ;  /* 0x000000194700780c */ /* 0x000fc60003f46270 */
[----:B------:R0:W-:Y:S01]  /*3750*/  @!P1 STG.E.U8 desc[UR38][R4.64+0x8], R3 ;  /* 0x0000080304009986 */ /* 0x0001e2000c101126 */
[----:B------:R-:W-:Y:S01]  /*3760*/  ISETP.LT.OR P1, PT, R70, 0x9, !P3 ;  /* 0x000000094600780c */ /* 0x000fe20005f21670 */
[----:B-1----:R-:W-:Y:S01]  /*3770*/  @!P4 IMAD R9, R32, R19, RZ ;  /* 0x000000132009c224 */ /* 0x002fe200078e02ff */
[----:B------:R-:W-:-:S03]  /*3780*/  ISETP.GE.AND P3, PT, R71, 0x1a, PT ;  /* 0x0000001a4700780c */ /* 0x000fc60003f66270 */
[-C--:B------:R-:W-:Y:S01]  /*3790*/  @!P5 IMAD R33, R33, R19.reuse, RZ ;  /* 0x000000132121d224 */ /* 0x080fe200078e02ff */
[----:B------:R-:W-:Y:S01]  /*37a0*/  @!P4 STG.E.U8 desc[UR38][R6.64+0x10], R9 ;  /* 0x000010090600c986 */ /* 0x000fe2000c101126 */
[C---:B------:R-:W-:Y:S01]  /*37b0*/  ISETP.LT.OR P4, PT, R70.reuse, 0x1, !P3 ;  /* 0x000000014600780c */ /* 0x040fe20005f81670 */
[-C--:B------:R-:W-:Y:S01]  /*37c0*/  @!P0 IMAD R35, R35, R19.reuse, RZ ;  /* 0x0000001323238224 */ /* 0x080fe200078e02ff */
[C---:B------:R-:W-:Y:S01]  /*37d0*/  ISETP.LT.OR P3, PT, R70.reuse, 0x9, !P3 ;  /* 0x000000094600780c */ /* 0x040fe20005f61670 */
[----:B------:R-:W-:Y:S01]  /*37e0*/  @!P5 STG.E.U8 desc[UR38][R6.64+0x11], R33 ;  /* 0x000011210600d986 */ /* 0x000fe2000c101126 */
[----:B------:R-:W-:Y:S02]  /*37f0*/  ISETP.LT.OR P5, PT, R70, 0x1, !P2 ;  /* 0x000000014600780c */ /* 0x000fe400057a1670 */
[----:B0-----:R-:W-:Y:S01]  /*3800*/  @!P1 IMAD R3, R34, R19, RZ ;  /* 0x0000001322039224 */ /* 0x001fe200078e02ff */
[----:B------:R-:W-:Y:S01]  /*3810*/  @!P0 STG.E.U8 desc[UR38][R4.64+0x11], R35 ;  /* 0x0000112304008986 */ /* 0x000fe2000c101126 */
[----:B------:R-:W-:-:S02]  /*3820*/  ISETP.LT.OR P2, PT, R70, 0x9, !P2 ;  /* 0x000000094600780c */ /* 0x000fc40005741670 */
[C---:B------:R-:W-:Y:S01]  /*3830*/  ISETP.GE.AND P0, PT, R71.reuse, 0x21, PT ;  /* 0x000000214700780c */ /* 0x040fe20003f06270 */
[----:B------:R0:W-:Y:S01]  /*3840*/  @!P1 STG.E.U8 desc[UR38][R4.64+0x10], R3 ;  /* 0x0000100304009986 */ /* 0x0001e2000c101126 */
[----:B------:R-:W-:Y:S01]  /*3850*/  ISETP.GE.AND P1, PT, R71, 0x22, PT ;  /* 0x000000224700780c */ /* 0x000fe20003f26270 */
[-C--:B------:R-:W-:Y:S02]  /*3860*/  @!P4 IMAD R37, R37, R19.reuse, RZ ;  /* 0x000000132525c224 */ /* 0x080fe400078e02ff */
[-C--:B------:R-:W-:Y:S02]  /*3870*/  @!P3 IMAD R39, R39, R19.reuse, RZ ;  /* 0x000000132727b224 */ /* 0x080fe400078e02ff */
[-C--:B------:R-:W-:Y:S01]  /*3880*/  @!P5 IMAD R11, R36, R19.reuse, RZ ;  /* 0x00000013240bd224 */ /* 0x080fe200078e02ff */
[----:B------:R-:W-:Y:S01]  /*3890*/  @!P4 STG.E.U8 desc[UR38][R6.64+0x19], R37 ;  /* 0x000019250600c986 */ /* 0x000fe2000c101126 */
[C---:B------:R-:W-:Y:S02]  /*38a0*/  ISETP.LT.OR P4, PT, R70.reuse, 0x1, !P0 ;  /* 0x000000014600780c */ /* 0x040fe40004781670 */
[C---:B------:R-:W-:Y:S01]  /*38b0*/  ISETP.LT.OR P0, PT, R70.reuse, 0x9, !P0 ;  /* 0x000000094600780c */ /* 0x040fe20004701670 */
[----:B------:R-:W-:Y:S01]  /*38c0*/  @!P5 STG.E.U8 desc[UR38][R6.64+0x18], R11 ;  /* 0x0000180b0600d986 */ /* 0x000fe2000c101126 */
[----:B------:R-:W-:Y:S01]  /*38d0*/  ISETP.LT.OR P5, PT, R70, 0x1, !P1 ;  /* 0x000000014600780c */ /* 0x000fe20004fa1670 */
[----:B0-----:R-:W-:Y:S01]  /*38e0*/  @!P2 IMAD R3, R38, R19, RZ ;  /* 0x000000132603a224 */ /* 0x001fe200078e02ff */
[----:B------:R-:W-:Y:S01]  /*38f0*/  ISETP.LT.OR P1, PT, R70, 0x9, !P1 ;  /* 0x000000094600780c */ /* 0x000fe20004f21670 */
[----:B------:R-:W-:Y:S01]  /*3900*/  @!P3 STG.E.U8 desc[UR38][R4.64+0x19], R39 ;  /* 0x000019270400b986 */ /* 0x000fe2000c101126 */
[----:B------:R-:W-:-:S03]  /*3910*/  ISETP.GE.AND P3, PT, R71, 0x29, PT ;  /* 0x000000294700780c */ /* 0x000fc60003f66270 */
[----:B------:R0:W-:Y:S01]  /*3920*/  @!P2 STG.E.U8 desc[UR38][R4.64+0x18], R3 ;  /* 0x000018030400a986 */ /* 0x0001e2000c101126 */
[----:B------:R-:W-:Y:S01]  /*3930*/  ISETP.GE.AND P2, PT, R71, 0x2a, PT ;  /* 0x0000002a4700780c */ /* 0x000fe20003f46270 */
[----:B------:R-:W-:-:S04]  /*3940*/  @!P4 IMAD R9, R40, R19, RZ ;  /* 0x000000132809c224 */ /* 0x000fc800078e02ff */
[-C--:B------:R-:W-:Y:S01]  /*3950*/  @!P5 IMAD R41, R41, R19.reuse, RZ ;  /* 0x000000132929d224 */ /* 0x080fe200078e02ff */
[----:B------:R-:W-:Y:S01]  /*3960*/  @!P4 STG.E.U8 desc[UR38][R6.64+0x20], R9 ;  /* 0x000020090600c986 */ /* 0x000fe2000c101126 */
[C---:B------:R-:W-:Y:S01]  /*3970*/  ISETP.LT.OR P4, PT, R70.reuse, 0x1, !P3 ;  /* 0x000000014600780c */ /* 0x040fe20005f81670 */
[-C--:B------:R-:W-:Y:S01]  /*3980*/  @!P1 IMAD R43, R43, R19.reuse, RZ ;  /* 0x000000132b2b9224 */ /* 0x080fe200078e02ff */
        /* <DEDUP_REMOVED lines=25> */
[----:B------:R1:W-:Y:S01]  /*3b20*/  @!P4 STG.E.U8 desc[UR38][R6.64+0x30], R9 ;  /* 0x000030090600c986 */ /* 0x0003e2000c101126 */
[C---:B------:R-:W-:Y:S01]  /*3b30*/  ISETP.LT.OR P4, PT, R70.reuse, 0x1, !P2 ;  /* 0x000000014600780c */ /* 0x040fe20005781670 */
[-C--:B------:R-:W-:Y:S01]  /*3b40*/  @!P0 IMAD R51, R51, R19.reuse, RZ ;  /* 0x0000001333338224 */ /* 0x080fe200078e02ff */
[C---:B------:R-:W-:Y:S01]  /*3b50*/  ISETP.LT.OR P2, PT, R70.reuse, 0x9, !P2 ;  /* 0x000000094600780c */ /* 0x040fe20005741670 */
[----:B------:R2:W-:Y:S01]  /*3b60*/  @!P5 STG.E.U8 desc[UR38][R6.64+0x31], R49 ;  /* 0x000031310600d986 */ /* 0x0005e2000c101126 */
[----:B------:R-:W-:Y:S01]  /*3b70*/  ISETP.LT.OR P5, PT, R70, 0x1, !P3 ;  /* 0x000000014600780c */ /* 0x000fe20005fa1670 */
[-C--:B0-----:R-:W-:Y:S01]  /*3b80*/  @!P1 IMAD R3, R50, R19.reuse, RZ ;  /* 0x0000001332039224 */ /* 0x081fe200078e02ff */
[----:B------:R-:W-:Y:S01]  /*3b90*/  ISETP.LT.OR P3, PT, R70, 0x9, !P3 ;  /* 0x000000094600780c */ /* 0x000fe20005f61670 */
[----:B------:R2:W-:Y:S04]  /*3ba0*/  @!P0 STG.E.U8 desc[UR38][R4.64+0x31], R51 ;  /* 0x0000313304008986 */ /* 0x0005e8000c101126 */
[----:B------:R2:W-:Y:S02]  /*3bb0*/  @!P1 STG.E.U8 desc[UR38][R4.64+0x30], R3 ;  /* 0x0000300304009986 */ /* 0x0005e4000c101126 */
[----:B------:R-:W-:-:S02]  /*3bc0*/  @!P4 IMAD R11, R52, R19, RZ ;  /* 0x00000013340bc224 */ /* 0x000fc400078e02ff */
[-C--:B-1----:R-:W-:Y:S02]  /*3bd0*/  @!P2 IMAD R9, R54, R19.reuse, RZ ;  /* 0x000000133609a224 */ /* 0x082fe400078e02ff */
[-C--:B------:R-:W-:Y:S01]  /*3be0*/  @!P5 IMAD R53, R53, R19.reuse, RZ ;  /* 0x000000133535d224 */ /* 0x080fe200078e02ff */
[----:B------:R2:W-:Y:S01]  /*3bf0*/  @!P4 STG.E.U8 desc[UR38][R6.64+0x38], R11 ;  /* 0x0000380b0600c986 */ /* 0x0005e2000c101126 */
[----:B------:R-:W-:-:S03]  /*3c00*/  @!P3 IMAD R55, R55, R19, RZ ;  /* 0x000000133737b224 */ /* 0x000fc600078e02ff */
[----:B------:R2:W-:Y:S04]  /*3c10*/  @!P5 STG.E.U8 desc[UR38][R6.64+0x39], R53 ;  /* 0x000039350600d986 */ /* 0x0005e8000c101126 */
[----:B------:R2:W-:Y:S04]  /*3c20*/  @!P2 STG.E.U8 desc[UR38][R4.64+0x38], R9 ;  /* 0x000038090400a986 */ /* 0x0005e8000c101126 */
[----:B------:R2:W-:Y:S02]  /*3c30*/  @!P3 STG.E.U8 desc[UR38][R4.64+0x39], R55 ;  /* 0x000039370400b986 */ /* 0x0005e4000c101126 */
.L_x_95:
[----:B------:R-:W-:Y:S05]  /*3c40*/  BSYNC B0 ;  /* 0x0000000000007941 */ /* 0x000fea0003800000 */
.L_x_29:
[----:B------:R-:W-:Y:S01]  /*3c50*/  IADD3 R16, P0, R16, UR36, RZ ;  /* 0x0000002410107c10 */ /* 0x000fe2000ff1e0ff */
[----:B------:R-:W-:Y:S01]  /*3c60*/  ULDC.64 UR4, c[0x0][0x650] ;  /* 0x0001940000047ab9 */ /* 0x000fe20000000a00 */
[----:B-12---:R-:W-:Y:S01]  /*3c70*/  PRMT R3, RZ, 0x7610, R3 ;  /* 0x00007610ff037816 */ /* 0x006fe20000000003 */
[----:B------:R-:W-:Y:S01]  /*3c80*/  IMAD.MOV.U32 R66, RZ, RZ, -0x1 ;  /* 0xffffffffff427424 */ /* 0x000fe200078e00ff */
[----:B------:R-:W-:Y:S01]  /*3c90*/  IADD3.X R17, R17, UR42, RZ, P0, !PT ;  /* 0x0000002a11117c10 */ /* 0x000fe200087fe4ff */
[----:B------:R-:W-:Y:S01]  /*3ca0*/  IMAD.MOV.U32 R65, RZ, RZ, -0x1 ;  /* 0xffffffffff417424 */ /* 0x000fe200078e00ff */
[----:B------:R-:W-:-:S04]  /*3cb0*/  ISETP.GE.U32.AND P0, PT, R16, UR4, PT ;  /* 0x0000000410007c0c */ /* 0x000fc8000bf06070 */
[----:B------:R-:W-:-:S13]  /*3cc0*/  ISETP.GE.U32.AND.EX P0, PT, R17, UR5, PT, P0 ;  /* 0x0000000511007c0c */ /* 0x000fda000bf06100 */
[----:B------:R-:W-:Y:S05]  /*3cd0*/  @P0 BRA `(.L_x_96) ;  /* 0x00000004004c0947 */ /* 0x000fea0003800000 */
[----:B------:R-:W1:Y:S01]  /*3ce0*/  LDC.64 R10, c[0x0][0x628] ;  /* 0x00018a00ff0a7b82 */ /* 0x000e620000000a00 */
[----:B------:R-:W2:Y:S01]  /*3cf0*/  S2R R12, SR_CTAID.X ;  /* 0x00000000000c7919 */ /* 0x000ea20000002500 */
[----:B0-----:R-:W-:Y:S02]  /*3d00*/  IMAD.MOV.U32 R8, RZ, RZ, R16 ;  /* 0x000000ffff087224 */ /* 0x001fe400078e0010 */
[----:B------:R-:W-:Y:S01]  /*3d10*/  IMAD.MOV.U32 R9, RZ, RZ, R17 ;  /* 0x000000ffff097224 */ /* 0x000fe200078e0011 */
[----:B------:R-:W0:Y:S03]  /*3d20*/  S2R R20, SR_CTAID.Y ;  /* 0x0000000000147919 */ /* 0x000e260000002600 */
[----:B------:R-:W0:Y:S08]  /*3d30*/  LDC R0, c[0x0][0x630] ;  /* 0x00018c00ff007b82 */ /* 0x000e300000000800 */
[----:B------:R-:W0:Y:S01]  /*3d40*/  LDC.64 R14, c[0x0][0x620] ;  /* 0x00018800ff0e7b82 */ /* 0x000e220000000a00 */
[----:B-1----:R-:W-:-:S04]  /*3d50*/  ISETP.NE.U32.AND P0, PT, R10, RZ, PT ;  /* 0x000000ff0a00720c */ /* 0x002fc80003f05070 */
[----:B------:R-:W-:-:S13]  /*3d60*/  ISETP.NE.AND.EX P0, PT, R11, RZ, PT, P0 ;  /* 0x000000ff0b00720c */ /* 0x000fda0003f05300 */
[----:B0-2---:R-:W-:Y:S05]  /*3d70*/  @!P0 BRA `(.L_x_97) ;  /* 0x0000000000288947 */ /* 0x005fea0003800000 */
[----:B------:R-:W0:Y:S02]  /*3d80*/  LDC R3, c[0x0][0x634] ;  /* 0x00018d00ff037b82 */ /* 0x000e240000000800 */
[----:B0-----:R-:W-:-:S05]  /*3d90*/  IADD3 R3, P0, R16, R3, RZ ;  /* 0x0000000310037210 */ /* 0x001fca0007f1e0ff */
[----:B------:R-:W-:-:S04]  /*3da0*/  IMAD.X R13, RZ, RZ, R17, P0 ;  /* 0x000000ffff0d7224 */ /* 0x000fc800000e0611 */
[----:B---3--:R-:W-:-:S04]  /*3db0*/  IMAD.WIDE.U32 R4, R13, R10, RZ ;  /* 0x0000000a0d047225 */ /* 0x008fc800078e00ff */
[----:B----4-:R-:W-:-:S04]  /*3dc0*/  IMAD.WIDE.U32 R6, P0, R3, R11, R4 ;  /* 0x0000000b03067225 */ /* 0x010fc80007800004 */
[----:B------:R-:W-:-:S04]  /*3dd0*/  IMAD.WIDE.U32 R4, R3, R10, RZ ;  /* 0x0000000a03047225 */ /* 0x000fc800078e00ff */
[----:B------:R-:W-:Y:S01]  /*3de0*/  IMAD.X R9, RZ, RZ, RZ, P0 ;  /* 0x000000ffff097224 */ /* 0x000fe200000e06ff */
[----:B------:R-:W-:Y:S01]  /*3df0*/  IADD3 RZ, P0, R5, R6, RZ ;  /* 0x0000000605ff7210 */ /* 0x000fe20007f1e0ff */
[----:B------:R-:W-:-:S04]  /*3e00*/  IMAD.MOV.U32 R8, RZ, RZ, R7 ;  /* 0x000000ffff087224 */ /* 0x000fc800078e0007 */
[----:B------:R-:W-:-:S08]  /*3e10*/  IMAD.WIDE.U32.X R8, R13, R11, R8, P0 ;  /* 0x0000000b0d087225 */ /* 0x000fd000000e0408 */
.L_x_97:
[-CC-:B------:R-:W-:Y:S01]  /*3e20*/  SHF.R.U64 R65, R8, R0.reuse, R9.reuse ;  /* 0x0000000008417219 */ /* 0x180fe20000001209 */
[----:B---3--:R-:W0:Y:S01]  /*3e30*/  LDC.64 R26, c[0x0][0x640] ;  /* 0x00019000ff1a7b82 */ /* 0x008e220000000a00 */
[----:B------:R-:W-:Y:S01]  /*3e40*/  SHF.R.U32.HI R0, RZ, R0, R9 ;  /* 0x00000000ff007219 */ /* 0x000fe20000011609 */
[----:B------:R-:W-:Y:S01]  /*3e50*/  ULDC UR4, c[0x0][0x150] ;  /* 0x0000540000047ab9 */ /* 0x000fe20000000800 */
[----:B------:R-:W-:Y:S02]  /*3e60*/  IADD3 R3, P0, RZ, -R65, RZ ;  /* 0x80000041ff037210 */ /* 0x000fe40007f1e0ff */
[----:B----4-:R-:W-:-:S03]  /*3e70*/  I2FP.F32.U32 R7, R12 ;  /* 0x0000000c00077245 */ /* 0x010fc60000201000 */
[----:B------:R-:W1:Y:S01]  /*3e80*/  LDC R6, c[0x0][0x618] ;  /* 0x00018600ff067b82 */ /* 0x000e620000000800 */
[----:B------:R-:W-:Y:S02]  /*3e90*/  IMAD.X R5, RZ, RZ, ~R0, P0 ;  /* 0x000000ffff057224 */ /* 0x000fe400000e0e00 */
[----:B------:R-:W-:Y:S01]  /*3ea0*/  FMUL R7, R7, UR4 ;  /* 0x0000000407077c20 */ /* 0x000fe20008400000 */
[----:B------:R-:W-:Y:S01]  /*3eb0*/  ULDC UR4, c[0x0][0x154] ;  /* 0x0000550000047ab9 */ /* 0x000fe20000000800 */
[-C--:B------:R-:W-:Y:S02]  /*3ec0*/  IMAD R0, R5, R14.reuse, RZ ;  /* 0x0000000e05007224 */ /* 0x080fe400078e02ff */
[C---:B------:R-:W-:Y:S01]  /*3ed0*/  IMAD.WIDE.U32 R4, R3.reuse, R14, R16 ;  /* 0x0000000e03047225 */ /* 0x040fe200078e0010 */
[----:B------:R-:W2:Y:S01]  /*3ee0*/  LDC R8, c[0x0][0x608] ;  /* 0x00018200ff087b82 */ /* 0x000ea20000000800 */
[----:B------:R-:W3:Y:S02]  /*3ef0*/  F2I.U32.TRUNC.NTZ R7, R7 ;  /* 0x0000000700077305 */ /* 0x000ee4000020f000 */
[----:B------:R-:W-:Y:S01]  /*3f00*/  IMAD R3, R3, R15, R0 ;  /* 0x0000000f03037224 */ /* 0x000fe200078e0200 */
[----:B------:R-:W-:-:S03]  /*3f10*/  I2FP.F32.U32 R0, R20 ;  /* 0x0000001400007245 */ /* 0x000fc60000201000 */
[----:B------:R-:W-:Y:S01]  /*3f20*/  IMAD.IADD R3, R5, 0x1, R3 ;  /* 0x0000000105037824 */ /* 0x000fe200078e0203 */
[----:B------:R-:W4:Y:S01]  /*3f30*/  LDC R11, c[0x0][0x658] ;  /* 0x00019600ff0b7b82 */ /* 0x000f220000000800 */
[----:B0-----:R-:W-:-:S04]  /*3f40*/  ISETP.NE.U32.AND P0, PT, R26, RZ, PT ;  /* 0x000000ff1a00720c */ /* 0x001fc80003f05070 */
[----:B------:R-:W-:-:S03]  /*3f50*/  ISETP.NE.AND.EX P0, PT, R27, RZ, PT, P0 ;  /* 0x000000ff1b00720c */ /* 0x000fc60003f05300 */
[----:B------:R-:W0:Y:S01]  /*3f60*/  LDC R9, c[0x0][0x144] ;  /* 0x00005100ff097b82 */ /* 0x000e220000000800 */
[-C--:B-1----:R-:W-:Y:S01]  /*3f70*/  SHF.R.U64 R10, R4, R6.reuse, R3 ;  /* 0x00000006040a7219 */ /* 0x082fe20000001203 */
[----:B---3--:R-:W-:Y:S01]  /*3f80*/  IMAD.MOV R7, RZ, RZ, -R7 ;  /* 0x000000ffff077224 */ /* 0x008fe200078e0a07 */
[----:B------:R-:W-:Y:S01]  /*3f90*/  SHF.R.U32.HI R3, RZ, R6, R3 ;  /* 0x00000006ff037219 */ /* 0x000fe20000011603 */
[----:B------:R-:W-:-:S04]  /*3fa0*/  FMUL R6, R0, UR4 ;  /* 0x0000000400067c20 */ /* 0x000fc80008400000 */
[----:B------:R-:W1:Y:S01]  /*3fb0*/  LDC R21, c[0x0][0x148] ;  /* 0x00005200ff157b82 */ /* 0x000e620000000800 */
[----:B------:R3:W0:Y:S01]  /*3fc0*/  F2I.U32.TRUNC.NTZ R14, R6 ;  /* 0x00000006000e7305 */ /* 0x000622000020f000 */
[-CC-:B--2---:R-:W-:Y:S02]  /*3fd0*/  SHF.R.U64 R13, R10, R8.reuse, R3.reuse ;  /* 0x000000080a0d7219 */ /* 0x184fe40000001203 */
[----:B------:R-:W-:-:S04]  /*3fe0*/  SHF.R.U32.HI R0, RZ, R8, R3 ;  /* 0x00000008ff007219 */ /* 0x000fc80000011603 */
[----:B------:R-:W2:Y:S01]  /*3ff0*/  LDC R24, c[0x0][0x648] ;  /* 0x00019200ff187b82 */ /* 0x000ea20000000800 */
[-CC-:B----4-:R-:W-:Y:S02]  /*4000*/  SHF.R.U64 R15, R13, R11.reuse, R0.reuse ;  /* 0x0000000b0d0f7219 */ /* 0x190fe40000001200 */
[----:B------:R-:W-:-:S03]  /*4010*/  SHF.R.U32.HI R5, RZ, R11, R0 ;  /* 0x0000000bff057219 */ /* 0x000fc60000011600 */
[----:B------:R-:W-:Y:S02]  /*4020*/  IMAD.MOV.U32 R4, RZ, RZ, R15 ;  /* 0x000000ffff047224 */ /* 0x000fe400078e000f */
[----:B------:R-:W4:Y:S01]  /*4030*/  LDC R28, c[0x0][0x638] ;  /* 0x00018e00ff1c7b82 */ /* 0x000f220000000800 */
[----:B0-----:R-:W-:-:S07]  /*4040*/  IMAD R25, R9, R7, R12 ;  /* 0x0000000709197224 */ /* 0x001fce00078e020c */
[----:B------:R-:W0:Y:S08]  /*4050*/  LDC R29, c[0x0][0x610] ;  /* 0x00018400ff1d7b82 */ /* 0x000e300000000800 */
[----:B------:R-:W0:Y:S01]  /*4060*/  LDC R30, c[0x0][0x600] ;  /* 0x00018000ff1e7b82 */ /* 0x000e220000000800 */
[----:B-123--:R-:W-:Y:S05]  /*4070*/  @!P0 BRA `(.L_x_98) ;  /* 0x0000000000288947 */ /* 0x00efea0003800000 */
        /* <DEDUP_REMOVED lines=10> */
.L_x_98:
[----:B------:R-:W-:Y:S01]  /*4120*/  ISETP.NE.AND P0, PT, R2, 0x1, PT ;  /* 0x000000010200780c */ /* 0x000fe20003f05270 */
[----:B------:R-:W-:Y:S01]  /*4130*/  IMAD.MOV R14, RZ, RZ, -R14 ;  /* 0x000000ffff0e7224 */ /* 0x000fe200078e0a0e */
[----:B------:R-:W-:Y:S02]  /*4140*/  SHF.R.U64 R0, R4, R24, R5 ;  /* 0x0000001804007219 */ /* 0x000fe40000001205 */
[----:B------:R-:W-:Y:S02]  /*4150*/  LOP3.LUT R3, R13, R62, RZ, 0xc0, !PT ;  /* 0x0000003e0d037212 */ /* 0x000fe400078ec0ff */
[----:B------:R-:W-:Y:S01]  /*4160*/  LOP3.LUT R10, R10, R61, RZ, 0xc0, !PT ;  /* 0x0000003d0a0a7212 */ /* 0x000fe200078ec0ff */
[----:B------:R-:W-:Y:S02]  /*4170*/  IMAD.MOV R4, RZ, RZ, -R0 ;  /* 0x000000ffff047224 */ /* 0x000fe400078e0a00 */
[----:B------:R-:W-:Y:S02]  /*4180*/  IMAD R0, R58, R0, R3 ;  /* 0x000000003a007224 */ /* 0x000fe400078e0203 */
[----:B----4-:R-:W-:-:S02]  /*4190*/  IMAD R3, R4, R28, R15 ;  /* 0x0000001c04037224 */ /* 0x010fc400078e020f */
[----:B------:R-:W-:Y:S02]  /*41a0*/  @P0 IMAD R25, R21, R14, R20 ;  /* 0x0000000e15190224 */ /* 0x000fe400078e0214 */
[----:B0-----:R-:W-:Y:S02]  /*41b0*/  IMAD R5, R3, R30, R10 ;  /* 0x0000001e03057224 */ /* 0x001fe400078e020a */
[----:B------:R-:W-:Y:S02]  /*41c0*/  IMAD R0, R0, R29, R25 ;  /* 0x0000001d00007224 */ /* 0x000fe400078e0219 */
[----:B------:R-:W-:-:S03]  /*41d0*/  IMAD.MOV.U32 R4, RZ, RZ, 0x1 ;  /* 0x00000001ff047424 */ /* 0x000fc600078e00ff */
[----:B------:R-:W-:Y:S02]  /*41e0*/  SEL R66, R5, R0, !P0 ;  /* 0x0000000005427207 */ /* 0x000fe40004000000 */
[----:B------:R-:W-:Y:S02]  /*41f0*/  PRMT R3, R4, 0x7610, R3 ;  /* 0x0000761004037816 */ /* 0x000fe40000000003 */
[----:B------:R-:W-:-:S07]  /*4200*/  SEL R0, R0, R5, !P0 ;  /* 0x0000000500007207 */ /* 0x000fce0004000000 */
.L_x_96:
[----:B------:R-:W-:Y:S01]  /*4210*/  UIMAD.WIDE.U32 UR4, UR41, -0x45306eb3, URZ ;  /* 0xbacf914d290478a5 */ /* 0x000fe2000f8e003f */
[----:B------:R-:W-:Y:S01]  /*4220*/  LOP3.LUT P0, RZ, R3, 0xff, RZ, 0xc0, !PT ;  /* 0x000000ff03ff7812 */ /* 0x000fe2000780c0ff */
[----:B------:R-:W-:Y:S02]  /*4230*/  IMAD.MOV.U32 R67, RZ, RZ, R0 ;  /* 0x000000ffff437224 */ /* 0x000fe400078e0000 */
[----:B------:R-:W-:-:S04]  /*4240*/  UIADD3 UR4, UR41, -UR5, URZ ;  /* 0x8000000529047290 */ /* 0x000fc8000fffe03f */
[----:B------:R-:W-:-:S04]  /*4250*/  ULEA.HI UR4, UR4, UR5, URZ, 0x1f ;  /* 0x0000000504047291 */ /* 0x000fc8000f8ff83f */
[----:B------:R-:W-:-:S04]  /*4260*/  USHF.R.U32.HI UR4, URZ, 0x5, UR4 ;  /* 0x000000053f047899 */ /* 0x000fc80008011604 */
[----:B------:R-:W-:Y:S01]  /*4270*/  UIMAD UR41, UR4, -0x25, UR41 ;  /* 0xffffffdb042978a4 */ /* 0x000fe2000f8e0229 */
[----:B------:R-:W-:Y:S11]  /*4280*/  @P0 BRA `(.L_x_99) ;  /* 0xffffffd000d00947 */ /* 0x000ff6000383ffff */
[----:B------:R-:W-:Y:S05]  /*4290*/  EXIT ;  /* 0x000000000000794d */ /* 0x000fea0003800000 */
.L_x_4:
        /* <DEDUP_REMOVED lines=26> */
.L_x_101:
[--C-:B------:R-:W-:Y:S01]  /*4440*/  SHF.R.U64 R14, R12, R20, R13.reuse ;  /* 0x000000140c0e7219 */ /* 0x100fe2000000120d */
[----:B------:R-:W0:Y:S01]  /*4450*/  LDC R24, c[0x0][0x618] ;  /* 0x00018600ff187b82 */ /* 0x000e220000000800 */
[----:B------:R-:W-:Y:S01]  /*4460*/  I2FP.F32.U32 R8, R6 ;  /* 0x0000000600087245 */ /* 0x000fe20000201000 */
[----:B------:R-:W-:Y:S01]  /*4470*/  ULDC UR4, c[0x0][0x150] ;  /* 0x0000540000047ab9 */ /* 0x000fe20000000800 */
[----:B------:R-:W-:Y:S02]  /*4480*/  SHF.R.U32.HI R7, RZ, R20, R13 ;  /* 0x00000014ff077219 */ /* 0x000fe4000001160d */
[----:B------:R-:W-:Y:S01]  /*4490*/  IADD3 R11, P0, RZ, -R14, RZ ;  /* 0x8000000eff0b7210 */ /* 0x000fe20007f1e0ff */
[----:B------:R-:W-:Y:S01]  /*44a0*/  FMUL R13, R8, UR4 ;  /* 0x00000004080d7c20 */ /* 0x000fe20008400000 */
[----:B------:R-:W-:Y:S01]  /*44b0*/  ULDC UR4, c[0x0][0x154] ;  /* 0x0000550000047ab9 */ /* 0x000fe20000000800 */
[----:B------:R-:W1:Y:S02]  /*44c0*/  LDC.64 R26, c[0x0][0x640] ;  /* 0x00019000ff1a7b82 */ /* 0x000e640000000a00 */
[----:B------:R-:W-:-:S02]  /*44d0*/  IMAD.X R7, RZ, RZ, ~R7, P0 ;  /* 0x000000ffff077224 */ /* 0x000fc400000e0e07 */
[----:B------:R-:W2:Y:S01]  /*44e0*/  F2I.U32.TRUNC.NTZ R13, R13 ;  /* 0x0000000d000d7305 */ /* 0x000ea2000020f000 */
[----:B------:R-:W-:-:S03]  /*44f0*/  IMAD.WIDE.U32 R8, R11, R22, R16 ;  /* 0x000000160b087225 */ /* 0x000fc600078e0010 */
[----:B------:R-:W3:Y:S01]  /*4500*/  LDC R15, c[0x0][0x144] ;  /* 0x00005100ff0f7b82 */ /* 0x000ee20000000800 */
[----:B------:R-:W-:-:S04]  /*4510*/  IMAD R10, R7, R22, RZ ;  /* 0x00000016070a7224 */ /* 0x000fc800078e02ff */
[----:B------:R-:W-:Y:S02]  /*4520*/  IMAD R7, R11, R23, R10 ;  /* 0x000000170b077224 */ /* 0x000fe400078e020a */
[----:B------:R-:W-:Y:S01]  /*4530*/  IMAD.MOV.U32 R10, RZ, RZ, -0x1 ;  /* 0xffffffffff0a7424 */ /* 0x000fe200078e00ff */
[----:B------:R-:W4:Y:S01]  /*4540*/  LDC R20, c[0x0][0x608] ;  /* 0x00018200ff147b82 */ /* 0x000f220000000800 */
[----:B------:R-:W-:Y:S01]  /*4550*/  IMAD.IADD R7, R9, 0x1, R7 ;  /* 0x0000000109077824 */ /* 0x000fe200078e0207 */
[----:B------:R-:W-:-:S04]  /*4560*/  I2FP.F32.U32 R9, R5 ;  /* 0x0000000500097245 */ /* 0x000fc80000201000 */
[-C--:B0-----:R-:W-:Y:S01]  /*4570*/  SHF.R.U64 R12, R8, R24.reuse, R7 ;  /* 0x00000018080c7219 */ /* 0x081fe20000001207 */
[----:B--2---:R-:W-:Y:S01]  /*4580*/  IMAD.MOV R8, RZ, RZ, -R13 ;  /* 0x000000ffff087224 */ /* 0x004fe200078e0a0d */
[----:B------:R-:W0:Y:S01]  /*4590*/  LDC R11, c[0x0][0x658] ;  /* 0x00019600ff0b7b82 */ /* 0x000e220000000800 */
[----:B-1----:R-:W-:Y:S01]  /*45a0*/  ISETP.NE.U32.AND P0, PT, R26, RZ, PT ;  /* 0x000000ff1a00720c */ /* 0x002fe20003f05070 */
[----:B------:R-:W-:Y:S01]  /*45b0*/  FMUL R9, R9, UR4 ;  /* 0x0000000409097c20 */ /* 0x000fe20008400000 */
[----:B------:R-:W-:Y:S02]  /*45c0*/  SHF.R.U32.HI R7, RZ, R24, R7 ;  /* 0x00000018ff077219 */ /* 0x000fe40000011607 */
[----:B------:R-:W-:-:S03]  /*45d0*/  ISETP.NE.AND.EX P0, PT, R27, RZ, PT, P0 ;  /* 0x000000ff1b00720c */ /* 0x000fc60003f05300 */
[----:B------:R-:W1:Y:S01]  /*45e0*/  LDC R22, c[0x0][0x148] ;  /* 0x00005200ff167b82 */ /* 0x000e620000000800 */
[----:B---3--:R-:W-:Y:S02]  /*45f0*/  IMAD R23, R15, R8, R6 ;  /* 0x000000080f177224 */ /* 0x008fe400078e0206 */
[----:B------:R-:W-:-:S05]  /*4600*/  IMAD.MOV.U32 R8, RZ, RZ, 0x1 ;  /* 0x00000001ff087424 */ /* 0x000fca00078e00ff */
[----:B------:R-:W2:Y:S01]  /*4610*/  LDC R21, c[0x0][0x600] ;  /* 0x00018000ff157b82 */ /* 0x000ea20000000800 */
[-CC-:B----4-:R-:W-:Y:S02]  /*4620*/  SHF.R.U64 R15, R12, R20.reuse, R7.reuse ;  /* 0x000000140c0f7219 */ /* 0x190fe40000001207 */
[----:B------:R-:W-:Y:S02]  /*4630*/  SHF.R.U32.HI R6, RZ, R20, R7 ;  /* 0x00000014ff067219 */ /* 0x000fe40000011607 */
[----:B------:R3:W4:Y:S03]  /*4640*/  F2I.U32.TRUNC.NTZ R20, R9 ;  /* 0x0000000900147305 */ /* 0x000726000020f000 */
[----:B------:R-:W1:Y:S01]  /*4650*/  LDC R25, c[0x0][0x648] ;  /* 0x00019200ff197b82 */ /* 0x000e620000000800 */
[-C--:B0-----:R-:W-:Y:S02]  /*4660*/  SHF.R.U64 R19, R15, R11.reuse, R6 ;  /* 0x0000000b0f137219 */ /* 0x081fe40000001206 */
[----:B------:R-:W-:-:S02]  /*4670*/  SHF.L.U32 R10, R10, R11, RZ ;  /* 0x0000000b0a0a7219 */ /* 0x000fc400000006ff */
[-C--:B------:R-:W-:Y:S01]  /*4680*/  SHF.R.U32.HI R7, RZ, R11.reuse, R6 ;  /* 0x0000000bff077219 */ /* 0x080fe20000011606 */
[----:B------:R-:W-:Y:S01]  /*4690*/  IMAD.MOV.U32 R6, RZ, RZ, R19 ;  /* 0x000000ffff067224 */ /* 0x000fe200078e0013 */
[----:B------:R-:W-:Y:S01]  /*46a0*/  SHF.L.U32 R24, R8, R11, RZ ;  /* 0x0000000b08187219 */ /* 0x000fe200000006ff */
[----:B------:R-:W0:Y:S01]  /*46b0*/  LDC R28, c[0x0][0x638] ;  /* 0x00018e00ff1c7b82 */ /* 0x000e220000000800 */
[----:B------:R-:W-:-:S07]  /*46c0*/  LOP3.LUT R30, RZ, R10, RZ, 0x33, !PT ;  /* 0x0000000aff1e7212 */ /* 0x000fce00078e33ff */
[----:B------:R-:W0:Y:S01]  /*46d0*/  LDC R29, c[0x0][0x610] ;  /* 0x00018400ff1d7b82 */ /* 0x000e220000000800 */
[----:B---34-:R-:W-:Y:S05]  /*46e0*/  @!P0 BRA `(.L_x_102) ;  /* 0x0000000000288947 */ /* 0x018fea0003800000 */
[----:B------:R-:W3:Y:S02]  /*46f0*/  LDC R6, c[0x0][0x64c] ;  /* 0x00019300ff067b82 */ /* 0x000ee40000000800 */
[----:B---3--:R-:W-:-:S05]  /*4700*/  IADD3 R11, P0, R19, R6, RZ ;  /* 0x00000006130b7210 */ /* 0x008fca0007f1e0ff */
        /* <DEDUP_REMOVED lines=8> */
.L_x_102:
[----:B------:R-:W-:Y:S01]  /*4790*/  ISETP.NE.AND P0, PT, R2, 0x1, PT ;  /* 0x000000010200780c */ /* 0x000fe20003f05270 */
[----:B--2---:R-:W-:Y:S01]  /*47a0*/  VIADD R9, R21, 0xffffffff ;  /* 0xffffffff15097836 */ /* 0x004fe20000000000 */
[----:B-1----:R-:W-:Y:S01]  /*47b0*/  SHF.R.U64 R7, R6, R25, R7 ;  /* 0x0000001906077219 */ /* 0x002fe20000001207 */
[----:B------:R-:W-:Y:S01]  /*47c0*/  IMAD.MOV R20, RZ, RZ, -R20 ;  /* 0x000000ffff147224 */ /* 0x000fe200078e0a14 */
[----:B------:R-:W-:Y:S02]  /*47d0*/  LOP3.LUT R6, R15, R30, RZ, 0xc0, !PT ;  /* 0x0000001e0f067212 */ /* 0x000fe400078ec0ff */
[----:B------:R-:W-:Y:S01]  /*47e0*/  LOP3.LUT R12, R12, R9, RZ, 0xc0, !PT ;  /* 0x000000090c0c7212 */ /* 0x000fe200078ec0ff */
[----:B------:R-:W-:Y:S02]  /*47f0*/  IMAD.MOV R8, RZ, RZ, -R7 ;  /* 0x000000ffff087224 */ /* 0x000fe400078e0a07 */
[----:B------:R-:W-:Y:S02]  /*4800*/  IMAD R6, R24, R7, R6 ;  /* 0x0000000718067224 */ /* 0x000fe400078e0206 */
[----:B------:R-:W-:-:S02]  /*4810*/  IMAD.MOV.U32 R9, RZ, RZ, 0x1 ;  /* 0x00000001ff097424 */ /* 0x000fc400078e00ff */
[----:B------:R-:W-:Y:S02]  /*4820*/  @P0 IMAD R23, R22, R20, R5 ;  /* 0x0000001416170224 */ /* 0x000fe400078e0205 */
[----:B0-----:R-:W-:Y:S02]  /*4830*/  IMAD R5, R8, R28, R19 ;  /* 0x0000001c08057224 */ /* 0x001fe400078e0213 */
[----:B------:R-:W-:Y:S02]  /*4840*/  IMAD R19, R6, R29, R23 ;  /* 0x0000001d06137224 */ /* 0x000fe400078e0217 */
[----:B------:R-:W-:Y:S02]  /*4850*/  IMAD R6, R5, R21, R12 ;  /* 0x0000001505067224 */ /* 0x000fe400078e020c */
[----:B------:R-:W-:-:S03]  /*4860*/  IMAD.MOV.U32 R8, RZ, RZ, R14 ;  /* 0x000000ffff087224 */ /* 0x000fc600078e000e */
[----:B------:R-:W-:Y:S02]  /*4870*/  SEL R20, R6, R19, !P0 ;  /* 0x0000001306147207 */ /* 0x000fe40004000000 */
[----:B------:R-:W-:-:S07]  /*4880*/  SEL R19, R19, R6, !P0 ;  /* 0x0000000613137207 */ /* 0x000fce0004000000 */
.L_x_100:
[----:B------:R-:W-:-:S08]  /*4890*/  NOP ;  /* 0x0000000000007918 */ /* 0x000fd00000000000 */
[----:B------:R-:W0:-:S00]  /*48a0*/  USETMAXREG.DEALLOC.CTAPOOL 0x28 ;  /* 0x00000028000079c8 */ /* 0x000e0000080e0500 */
[----:B0-----:R-:W-:-:S13]  /*48b0*/  ISETP.NE.AND P0, PT, R0, RZ, PT ;  /* 0x000000ff0000720c */ /* 0x001fda0003f05270 */
[----:B------:R-:W-:Y:S05]  /*48c0*/  @P0 EXIT ;  /* 0x000000000000094d */ /* 0x000fea0003800000 */
[----:B------:R-:W-:Y:S01]  /*48d0*/  LOP3.LUT P0, RZ, R9, 0xff, RZ, 0xc0, !PT ;  /* 0x000000ff09ff7812 */ /* 0x000fe2000780c0ff */
[----:B------:R-:W-:Y:S02]  /*48e0*/  IMAD.MOV.U32 R0, RZ, RZ, 0x1 ;  /* 0x00000001ff007424 */ /* 0x000fe400078e00ff */
[----:B------:R-:W-:-:S10]  /*48f0*/  IMAD.MOV.U32 R12, RZ, RZ, RZ ;  /* 0x000000ffff0c7224 */ /* 0x000fd400078e00ff */
[----:B------:R-:W-:Y:S05]  /*4900*/  @!P0 BRA `(.L_x_103) ;  /* 0x0000000c001c8947 */ /* 0x000fea0003800000 */
[----:B------:R-:W0:Y:S01]  /*4910*/  LDC R0, c[0x0][0x28c] ;  /* 0x0000a300ff007b82 */ /* 0x000e220000000800 */
[----:B------:R-:W-:Y:S01]  /*4920*/  LOP3.LUT P0, RZ, R3, 0x1f, RZ, 0xc0, !PT ;  /* 0x0000001f03ff7812 */ /* 0x000fe2000780c0ff */
[----:B------:R-:W-:Y:S01]  /*4930*/  ULDC UR5, c[0x0][0x658] ;  /* 0x0001960000057ab9 */ /* 0x000fe20000000800 */
[----:B------:R-:W-:Y:S01]  /*4940*/  UMOV UR6, 0xffffffff ;  /* 0xffffffff00067882 */ /* 0x000fe20000000000 */
[----:B------:R-:W-:Y:S01]  /*4950*/  BSSY B0, `(.L_x_103) ;  /* 0x00000c2000007945 */ /* 0x000fe20003800000 */
[----:B------:R-:W-:Y:S01]  /*4960*/  USHF.L.U32 UR6, UR6, UR5, URZ ;  /* 0x0000000506067299 */ /* 0x000fe2000800063f */
[C---:B------:R-:W-:Y:S01]  /*4970*/  ISETP.NE.AND P2, PT, R4.reuse, RZ, PT ;  /* 0x000000ff0400720c */ /* 0x040fe20003f45270 */
[----:B------:R-:W-:Y:S01]  /*4980*/  IMAD.MOV.U32 R13, RZ, RZ, 0x1 ;  /* 0x00000001ff0d7424 */ /* 0x000fe200078e00ff */
[----:B------:R-:W-:Y:S01]  /*4990*/  ISETP.NE.OR P0, PT, R4, RZ, !P0 ;  /* 0x000000ff0400720c */ /* 0x000fe20004705670 */
[----:B------:R-:W-:Y:S01]  /*49a0*/  IMAD.MOV.U32 R12, RZ, RZ, RZ ;  /* 0x000000ffff0c7224 */ /* 0x000fe200078e00ff */
[----:B------:R-:W-:Y:S01]  /*49b0*/  LOP3.LUT R11, R18, 0x2, RZ, 0xfc, !PT ;  /* 0x00000002120b7812 */ /* 0x000fe200078efcff */
[----:B------:R-:W-:Y:S01]  /*49c0*/  ULDC UR4, c[0x0][0x600] ;  /* 0x0001800000047ab9 */ /* 0x000fe20000000800 */
[----:B------:R-:W-:Y:S01]  /*49d0*/  UMOV UR7, 0x1 ;  /* 0x0000000100077882 */ /* 0x000fe20000000000 */
[----:B------:R-:W-:-:S02]  /*49e0*/  UIADD3 UR15, UR4, -0x1, URZ ;  /* 0xffffffff040f7890 */ /* 0x000fc4000fffe03f */
[----:B------:R-:W-:Y:S02]  /*49f0*/  USHF.L.U32 UR17, UR7, UR5, URZ ;  /* 0x0000000507117299 */ /* 0x000fe4000800063f */
[----:B------:R-:W-:Y:S01]  /*4a00*/  ULOP3.LUT UR16, URZ, UR6, URZ, 0x33, !UPT ;  /* 0x000000063f107292 */ /* 0x000fe2000f8e333f */
[----:B------:R-:W-:Y:S01]  /*4a10*/  ULDC.64 UR20, c[0x0][0x198] ;  /* 0x0000660000147ab9 */ /* 0x000fe20000000a00 */
[----:B0-----:R-:W-:-:S05]  /*4a20*/  VIADD R0, R0, 0x1f ;  /* 0x0000001f00007836 */ /* 0x001fca0000000000 */
[----:B------:R-:W-:-:S04]  /*4a30*/  SHF.R.S32.HI R3, RZ, 0x1f, R0 ;  /* 0x0000001fff037819 */ /* 0x000fc80000011400 */
[----:B------:R-:W-:Y:S01]  /*4a40*/  LEA.HI R3, R3, R0, RZ, 0x5 ;  /* 0x0000000003037211 */ /* 0x000fe200078f28ff */
[----:B------:R-:W-:-:S03]  /*4a50*/  IMAD.MOV.U32 R0, RZ, RZ, 0x1 ;  /* 0x00000001ff007424 */ /* 0x000fc600078e00ff */
[----:B------:R-:W-:-:S05]  /*4a60*/  SHF.R.S32.HI R3, RZ, 0x5, R3 ;  /* 0x00000005ff037819 */ /* 0x000fca0000011403 */
[----:B------:R-:W-:-:S07]  /*4a70*/  VIADD R10, R3, 0x1 ;  /* 0x00000001030a7836 */ /* 0x000fce0000000000 */
.L_x_115:
[----:B------:R-:W-:-:S03]  /*4a80*/  UMOV UR4, 0xffffffff ;  /* 0xffffffff00047882 */ /* 0x000fc60000000000 */
[----:B------:R-:W-:Y:S05]  /*4a90*/  BRA.DIV UR4, `(.L_x_104) ;  /* 0x0000002204447947 */ /* 0x000fea000b800000 */
[----:B------:R-:W-:-:S13]  /*4aa0*/  ELECT P6, URZ, PT ;  /* 0x00000000003f782f */ /* 0x000fda00038c0000 */
.L_x_159:
[----:B------:R-:W0:Y:S01]  /*4ab0*/  LDC R4, c[0x0][0x28c] ;  /* 0x0000a300ff047b82 */ /* 0x000e220000000800 */
[----:B------:R-:W-:Y:S01]  /*4ac0*/  BSSY B1, `(.L_x_105) ;  /* 0x0000037000017945 */ /* 0x000fe20003800000 */
[----:B0-----:R-:W-:-:S13]  /*4ad0*/  ISETP.LT.OR P6, PT, R4, 0x1, !P6 ;  /* 0x000000010400780c */ /* 0x001fda00077c1670 */
[----:B------:R-:W-:Y:S05]  /*4ae0*/  @P6 BRA `(.L_x_106) ;  /* 0x0000000000d06947 */ /* 0x000fea0003800000 */
[----:B------:R-:W-:Y:S02]  /*4af0*/  IMAD.SHL.U32 R20, R20, 0x40, RZ ;  /* 0x0000004014147824 */ /* 0x000fe400078e00ff */
[----:B------:R-:W-:Y:S02]  /*4b00*/  IMAD.SHL.U32 R19, R19, 0x80, RZ ;  /* 0x0000008013137824 */ /* 0x000fe400078e00ff */
[----:B------:R-:W-:Y:S02]  /*4b10*/  IMAD.MOV.U32 R21, RZ, RZ, RZ ;  /* 0x000000ffff157224 */ /* 0x000fe400078e00ff */
[----:B------:R-:W-:Y:S02]  /*4b20*/  IMAD.MOV.U32 R4, RZ, RZ, R10 ;  /* 0x000000ffff047224 */ /* 0x000fe400078e000a */
[----:B------:R-:W-:Y:S02]  /*4b30*/  IMAD.MOV.U32 R5, RZ, RZ, R0 ;  /* 0x000000ffff057224 */ /* 0x000fe400078e0000 */
[----:B------:R-:W-:-:S07]  /*4b40*/  IMAD.MOV.U32 R6, RZ, RZ, R12 ;  /* 0x000000ffff067224 */ /* 0x000fce00078e000c */
.L_x_110:
[----:B------:R-:W0:Y:S01]  /*4b50*/  S2R R14, SR_CgaCtaId ;  /* 0x00000000000e7919 */ /* 0x000e220000008800 */
[----:B------:R-:W-:Y:S01]  /*4b60*/  MOV R7, 0x400 ;  /* 0x0000040000077802 */ /* 0x000fe20000000f00 */
[----:B------:R-:W1:Y:S03]  /*4b70*/  @!P2 LDC R9, c[0x0][0x500] ;  /* 0x00014000ff09ab82 */ /* 0x000e660000000800 */
[----:B0-----:R-:W-:Y:S02]  /*4b80*/  LEA R15, R14, R7, 0x18 ;  /* 0x000000070e0f7211 */ /* 0x001fe400078ec0ff */
[----:B------:R-:W-:-:S03]  /*4b90*/  SHF.L.U32 R7, R5, 0x1f, RZ ;  /* 0x0000001f05077819 */ /* 0x000fc600000006ff */
[----:B------:R-:W-:-:S04]  /*4ba0*/  IMAD R14, R6, 0x8, R15 ;  /* 0x00000008060e7824 */ /* 0x000fc800078e020f */
[----:B------:R-:W0:Y:S02]  /*4bb0*/  SYNCS.PHASECHK.TRANS64.TRYWAIT P1, [R14+URZ+0x128], R7 ;  /* 0x000128070e0075a7 */ /* 0x000e24000802017f */
[----:B01----:R-:W-:Y:S05]  /*4bc0*/  @!P1 BRA `(.L_x_107) ;  /* 0x0000002000189947 */ /* 0x003fea0003800000 */
.L_x_160:
[----:B0-----:R-:W-:Y:S01]  /*4bd0*/  PRMT R7, R11, 0x9910, RZ ;  /* 0x000099100b077816 */ /* 0x001fe200000000ff */
[----:B------:R0:W-:Y:S03]  /*4be0*/  @!P2 SYNCS.ARRIVE.TRANS64 RZ, [R14+URZ], R9 ;  /* 0x000000090effa9a7 */ /* 0x0001e6000800003f */
[----:B------:R-:W-:-:S13]  /*4bf0*/  ISETP.NE.AND P1, PT, R7, 0x2, PT ;  /* 0x000000020700780c */ /* 0x000fda0003f25270 */
[----:B0-----:R-:W-:Y:S05]  /*4c00*/  @P1 BRA `(.L_x_108) ;  /* 0x0000000000041947 */ /* 0x001fea0003800000 */
[----:B------:R-:W-:Y:S01]  /*4c10*/  BPT.TRAP 0x1 ;  /* 0x000000040000795c */ /* 0x000fe20000300000 */
.L_x_108:
[----:B------:R-:W-:Y:S05]  /*4c20*/  @P0 BRA `(.L_x_109) ;  /* 0x0000000000040947 */ /* 0x000fea0003800000 */
[----:B------:R-:W-:Y:S01]  /*4c30*/  BPT.TRAP 0x1 ;  /* 0x000000040000795c */ /* 0x000fe20000300000 */
.L_x_109:
[--C-:B------:R-:W-:Y:S01]  /*4c40*/  IMAD R7, R6, 0x1000, R15.reuse ;  /* 0x0000100006077824 */ /* 0x100fe200078e020f */
[----:B------:R-:W-:Y:S01]  /*4c50*/  R2UR UR9, R14 ;  /* 0x000000000e0972ca */ /* 0x000fe200000e0000 */
[----:B------:R-:W-:Y:S01]  /*4c60*/  IMAD R15, R6, 0x800, R15 ;  /* 0x00000800060f7824 */ /* 0x000fe200078e020f */
[----:B------:R-:W-:Y:S01]  /*4c70*/  UIADD3 UR4, UP0, UR20, 0xf0, URZ ;  /* 0x000000f014047890 */ /* 0x000fe2000ff1e03f */
[----:B------:R-:W-:Y:S01]  /*4c80*/  VIADD R4, R4, 0xffffffff ;  /* 0xffffffff04047836 */ /* 0x000fe20000000000 */
[----:B------:R-:W-:Y:S01]  /*4c90*/  R2UR UR5, R7 ;  /* 0x00000000070572ca */ /* 0x000fe200000e0000 */
[----:B------:R-:W-:Y:S01]  /*4ca0*/  UIADD3 UR22, UP1, UR20, 0x1f0, URZ ;  /* 0x000001f014167890 */ /* 0x000fe2000ff3e03f */
[----:B------:R-:W-:Y:S01]  /*4cb0*/  R2UR UR8, R15 ;  /* 0x000000000f0872ca */ /* 0x000fe200000e0000 */
[----:B------:R-:W-:Y:S01]  /*4cc0*/  VIADD R6, R6, 0x1 ;  /* 0x0000000106067836 */ /* 0x000fe20000000000 */
[----:B------:R-:W-:Y:S01]  /*4cd0*/  R2UR UR11, R19 ;  /* 0x00000000130b72ca */ /* 0x000fe200000e0000 */
[----:B------:R-:W-:Y:S01]  /*4ce0*/  UIADD3.X UR23, URZ, UR21, URZ, UP1, !UPT ;  /* 0x000000153f177290 */ /* 0x000fe20008ffe43f */
[C---:B------:R-:W-:Y:S01]  /*4cf0*/  R2UR UR10, R21.reuse ;  /* 0x00000000150a72ca */ /* 0x040fe200000e0000 */
[----:B------:R-:W-:Y:S01]  /*4d00*/  UMOV UR6, 0x0 ;  /* 0x0000000000067882 */ /* 0x000fe20000000000 */
[----:B------:R-:W-:Y:S01]  /*4d10*/  R2UR UR12, R8 ;  /* 0x00000000080c72ca */ /* 0x000fe200000e0000 */
[----:B------:R-:W-:Y:S01]  /*4d20*/  UMOV UR7, 0x10000000 ;  /* 0x1000000000077882 */ /* 0x000fe20000000000 */
[----:B------:R-:W-:Y:S01]  /*4d30*/  R2UR UR18, R20 ;  /* 0x00000000141272ca */ /* 0x000fe200000e0000 */
[----:B------:R-:W-:Y:S01]  /*4d40*/  VIADD R21, R21, 0x20 ;  /* 0x0000002015157836 */ /* 0x000fe20000000000 */
[----:B------:R-:W-:Y:S01]  /*4d50*/  ISETP.GT.AND P3, PT, R4, 0x1, PT ;  /* 0x000000010400780c */ /* 0x000fe20003f64270 */
[----:B------:R-:W-:Y:S01]  /*4d60*/  UIADD3 UR13, UR5, 0x300, URZ ;  /* 0x00000300050d7890 */ /* 0x000fe2000fffe03f */
[----:B------:R-:W-:Y:S01]  /*4d70*/  ISETP.NE.AND P1, PT, R6, 0x25, PT ;  /* 0x000000250600780c */ /* 0x000fe20003f25270 */
[----:B------:R-:W-:-:S02]  /*4d80*/  UIADD3.X UR5, URZ, UR21, URZ, UP0, !UPT ;  /* 0x000000153f057290 */ /* 0x000fc400087fe43f */
[----:B------:R-:W-:Y:S01]  /*4d90*/  UIADD3 UR14, UR8, 0x25300, URZ ;  /* 0x00025300080e7890 */ /* 0x000fe2000fffe03f */
[----:B------:R-:W-:Y:S02]  /*4da0*/  SEL R14, RZ, 0x1, P1 ;  /* 0x00000001ff0e7807 */ /* 0x000fe40000800000 */
[----:B------:R-:W-:Y:S01]  /*4db0*/  UMOV UR8, UR13 ;  /* 0x0000000d00087c82 */ /* 0x000fe20008000000 */
[----:B------:R-:W-:Y:S02]  /*4dc0*/  SEL R6, R6, RZ, P1 ;  /* 0x000000ff06067207 */ /* 0x000fe40000800000 */
[----:B------:R-:W-:Y:S01]  /*4dd0*/  LOP3.LUT R5, R5, R14, RZ, 0x3c, !PT ;  /* 0x0000000e05057212 */ /* 0x000fe200078e3cff */
[----:B------:R0:W-:Y:S02]  /*4de0*/  UTMALDG.3D [UR8], [UR4], desc[UR6] ;  /* 0x00000608040075b4 */ /* 0x0001e40008011000 */
[----:B0-----:R-:W-:Y:S01]  /*4df0*/  UMOV UR8, UR14 ;  /* 0x0000000e00087c82 */ /* 0x001fe20008000000 */
[----:B------:R-:W-:-:S02]  /*4e00*/  UMOV UR11, UR18 ;  /* 0x00000012000b7c82 */ /* 0x000fc40008000000 */
[----:B------:R0:W-:Y:S02]  /*4e10*/  UTMALDG.3D [UR8], [UR22], desc[UR6] ;  /* 0x00000608160075b4 */ /* 0x0001e40008011000 */
[----:B0-----:R-:W-:Y:S05]  /*4e20*/  @P3 BRA `(.L_x_110) ;  /* 0xfffffffc00483947 */ /* 0x001fea000383ffff */
.L_x_106:
[----:B------:R-:W-:Y:S05]  /*4e30*/  BSYNC B1 ;  /* 0x0000000000017941 */ /* 0x000fea0003800000 */
.L_x_105:
[----:B------:R-:W-:Y:S01]  /*4e40*/  LOP3.LUT P4, RZ, R13, 0xff, RZ, 0xc0, !PT ;  /* 0x000000ff0dff7812 */ /* 0x000fe2000788c0ff */
[C---:B------:R-:W-:Y:S01]  /*4e50*/  IMAD.IADD R12, R3.reuse, 0x1, R12 ;  /* 0x00000001030c7824 */ /* 0x040fe200078e020c */
[----:B------:R-:W-:Y:S01]  /*4e60*/  ULDC.64 UR4, c[0x0][0x650] ;  /* 0x0001940000047ab9 */ /* 0x000fe20000000a00 */
[C---:B------:R-:W-:Y:S01]  /*4e70*/  ISETP.GE.U32.AND P3, PT, R3.reuse, 0x25, PT ;  /* 0x000000250300780c */ /* 0x040fe20003f66070 */
[----:B------:R-:W-:Y:S01]  /*4e80*/  BSSY B1, `(.L_x_111) ;  /* 0x000006c000017945 */ /* 0x000fe20003800000 */
[C---:B------:R-:W-:Y:S01]  /*4e90*/  IMAD.WIDE.U32 R4, R12.reuse, -0x45306eb3, RZ ;  /* 0xbacf914d0c047825 */ /* 0x040fe200078e00ff */
[C---:B------:R-:W-:Y:S02]  /*4ea0*/  ISETP.GT.U32.AND P1, PT, R12.reuse, 0x24, PT ;  /* 0x000000240c00780c */ /* 0x040fe40003f24070 */
[----:B------:R-:W-:Y:S01]  /*4eb0*/  PRMT R13, RZ, 0x7610, R13 ;  /* 0x00007610ff0d7816 */ /* 0x000fe2000000000d */
[----:B------:R-:W-:Y:S01]  /*4ec0*/  IMAD.IADD R4, R12, 0x1, -R5 ;  /* 0x000000010c047824 */ /* 0x000fe200078e0a05 */
[----:B------:R-:W-:Y:S01]  /*4ed0*/  ISETP.LT.U32.AND P1, PT, R3, 0x25, P1 ;  /* 0x000000250300780c */ /* 0x000fe20000f21070 */
[----:B------:R-:W-:-:S02]  /*4ee0*/  IMAD.MOV.U32 R19, RZ, RZ, -0x1 ;  /* 0xffffffffff137424 */ /* 0x000fc400078e00ff */
[----:B------:R-:W0:Y:S01]  /*4ef0*/  @P4 S2R R7, SR_CgaCtaId ;  /* 0x0000000000074919 */ /* 0x000e220000008800 */
[----:B------:R-:W-:Y:S01]  /*4f00*/  @P4 MOV R6, 0x400 ;  /* 0x0000040000064802 */ /* 0x000fe20000000f00 */
[----:B------:R-:W-:Y:S01]  /*4f10*/  IMAD.MOV.U32 R20, RZ, RZ, -0x1 ;  /* 0xffffffffff147424 */ /* 0x000fe200078e00ff */
[----:B------:R-:W-:Y:S01]  /*4f20*/  LEA.HI R4, R4, R5, RZ, 0x1f ;  /* 0x0000000504047211 */ /* 0x000fe200078ff8ff */
[----:B------:R-:W-:-:S03]  /*4f30*/  IMAD.MOV.U32 R8, RZ, RZ, -0x1 ;  /* 0xffffffffff087424 */ /* 0x000fc600078e00ff */
[--C-:B------:R-:W-:Y:S02]  /*4f40*/  SHF.R.U32.HI R5, RZ, 0x5, R4.reuse ;  /* 0x00000005ff057819 */ /* 0x100fe40000011604 */
[----:B------:R-:W-:-:S03]  /*4f50*/  PRMT R4, RZ, 0x7610, R4 ;  /* 0x00007610ff047816 */ /* 0x000fc60000000004 */
[----:B------:R-:W-:Y:S01]  /*4f60*/  IMAD R12, R5, -0x25, R12 ;  /* 0xffffffdb050c7824 */ /* 0x000fe200078e020c */
[----:B0-----:R-:W-:Y:S02]  /*4f70*/  @P4 LEA R6, R7, R6, 0x18 ;  /* 0x0000000607064211 */ /* 0x001fe400078ec0ff */
[----:B------:R-:W-:Y:S02]  /*4f80*/  SEL R7, RZ, 0x1, !P1 ;  /* 0x00000001ff077807 */ /* 0x000fe40004800000 */
[----:B------:R-:W-:Y:S01]  /*4f90*/  IADD3 R16, P1, R16, UR36, RZ ;  /* 0x0000002410107c10 */ /* 0x000fe2000ff3e0ff */
[----:B------:R0:W-:Y:S01]  /*4fa0*/  @P4 SYNCS.ARRIVE.TRANS64.A1T0 RZ, [R6+URZ+0x268], RZ ;  /* 0x000268ff06ff49a7 */ /* 0x0001e2000810003f */
[----:B------:R-:W-:Y:S02]  /*4fb0*/  LOP3.LUT R0, R0, R7, RZ, 0x3c, !PT ;  /* 0x0000000700007212 */ /* 0x000fe400078e3cff */
[----:B------:R-:W-:Y:S02]  /*4fc0*/  IADD3.X R17, R17, UR42, RZ, P1, !PT ;  /* 0x0000002a11117c10 */ /* 0x000fe40008ffe4ff */
[----:B------:R-:W-:-:S02]  /*4fd0*/  ISETP.GE.U32.AND P1, PT, R16, UR4, PT ;  /* 0x0000000410007c0c */ /* 0x000fc4000bf26070 */
[----:B------:R-:W-:Y:S02]  /*4fe0*/  @P3 LOP3.LUT R0, R0, 0x1, R5, 0x78, !PT ;  /* 0x0000000100003812 */ /* 0x000fe400078e7805 */
[----:B------:R-:W-:-:S13]  /*4ff0*/  ISETP.GE.U32.AND.EX P1, PT, R17, UR5, PT, P1 ;  /* 0x0000000511007c0c */ /* 0x000fda000bf26110 */
[----:B0-----:R-:W-:Y:S05]  /*5000*/  @P1 BRA `(.L_x_112) ;  /* 0x00000004004c1947 */ /* 0x001fea0003800000 */
[----:B------:R-:W-:Y:S01]  /*5010*/  ULDC.64 UR4, c[0x0][0x628] ;  /* 0x00018a0000047ab9 */ /* 0x000fe20000000a00 */
[----:B------:R-:W0:Y:S01]  /*5020*/  S2R R15, SR_CTAID.X ;  /* 0x00000000000f7919 */ /* 0x000e220000002500 */
[----:B------:R-:W-:Y:S01]  /*5030*/  ISETP.NE.U32.AND P1, PT, RZ, UR4, PT ;  /* 0x00000004ff007c0c */ /* 0x000fe2000bf25070 */
[----:B------:R-:W-:Y:S01]  /*5040*/  ULDC UR7, c[0x0][0x630] ;  /* 0x00018c0000077ab9 */ /* 0x000fe20000000800 */
[----:B------:R-:W-:Y:S01]  /*5050*/  IMAD.MOV.U32 R4, RZ, RZ, R16 ;  /* 0x000000ffff047224 */ /* 0x000fe200078e0010 */
[----:B------:R-:W1:Y:S01]  /*5060*/  S2R R14, SR_CTAID.Y ;  /* 0x00000000000e7919 */ /* 0x000e620000002600 */
[----:B------:R-:W-:Y:S01]  /*5070*/  ISETP.NE.AND.EX P1, PT, RZ, UR5, PT, P1 ;  /* 0x00000005ff007c0c */ /* 0x000fe2000bf25310 */
[----:B------:R-:W-:-:S12]  /*5080*/  IMAD.MOV.U32 R5, RZ, RZ, R17 ;  /* 0x000000ffff057224 */ /* 0x000fd800078e0011 */
[----:B------:R-:W-:Y:S05]  /*5090*/  @!P1 BRA `(.L_x_113) ;  /* 0x0000000000289947 */ /* 0x000fea0003800000 */
[----:B------:R-:W-:Y:S02]  /*50a0*/  ULDC UR6, c[0x0][0x634] ;  /* 0x00018d0000067ab9 */ /* 0x000fe40000000800 */
[----:B------:R-:W-:-:S05]  /*50b0*/  IADD3 R9, P1, R16, UR6, RZ ;  /* 0x0000000610097c10 */ /* 0x000fca000ff3e0ff */
[----:B------:R-:W-:-:S04]  /*50c0*/  IMAD.X R19, RZ, RZ, R17, P1 ;  /* 0x000000ffff137224 */ /* 0x000fc800008e0611 */
[----:B------:R-:W-:-:S04]  /*50d0*/  IMAD.WIDE.U32 R6, R19, UR4, RZ ;  /* 0x0000000413067c25 */ /* 0x000fc8000f8e00ff */
[----:B------:R-:W-:-:S04]  /*50e0*/  IMAD.WIDE.U32 R6, P1, R9, UR5, R6 ;  /* 0x0000000509067c25 */ /* 0x000fc8000f820006 */
[----:B------:R-:W-:-:S04]  /*50f0*/  IMAD.WIDE.U32 R8, R9, UR4, RZ ;  /* 0x0000000409087c25 */ /* 0x000fc8000f8e00ff */
[----:B------:R-:W-:Y:S01]  /*5100*/  IMAD.X R5, RZ, RZ, RZ, P1 ;  /* 0x000000ffff057224 */ /* 0x000fe200008e06ff */
[----:B------:R-:W-:Y:S01]  /*5110*/  IADD3 RZ, P1, R9, R6, RZ ;  /* 0x0000000609ff7210 */ /* 0x000fe20007f3e0ff */
[----:B------:R-:W-:-:S04]  /*5120*/  IMAD.MOV.U32 R4, RZ, RZ, R7 ;  /* 0x000000ffff047224 */ /* 0x000fc800078e0007 */
[----:B------:R-:W-:-:S08]  /*5130*/  IMAD.WIDE.U32.X R4, R19, UR5, R4, P1 ;  /* 0x0000000513047c25 */ /* 0x000fd000088e0404 */
.L_x_113:
[--C-:B------:R-:W-:Y:S01]  /*5140*/  SHF.R.U64 R8, R4, UR7, R5.reuse ;  /* 0x0000000704087c19 */ /* 0x100fe20008001205 */
[----:B------:R-:W-:Y:S01]  /*5150*/  ULDC.64 UR4, c[0x0][0x620] ;  /* 0x0001880000047ab9 */ /* 0x000fe20000000a00 */
[----:B------:R-:W-:Y:S01]  /*5160*/  SHF.R.U32.HI R4, RZ, UR7, R5 ;  /* 0x00000007ff047c19 */ /* 0x000fe20008011605 */
[----:B------:R-:W2:Y:S01]  /*5170*/  LDC R24, c[0x0][0x144] ;  /* 0x00005100ff187b82 */ /* 0x000ea20000000800 */
[----:B------:R-:W-:Y:S01]  /*5180*/  IADD3 R7, P1, RZ, -R8, RZ ;  /* 0x80000008ff077210 */ /* 0x000fe20007f3e0ff */
[----:B------:R-:W-:Y:S01]  /*5190*/  ULDC.64 UR8, c[0x0][0x640] ;  /* 0x0001900000087ab9 */ /* 0x000fe20000000a00 */
[----:B0-----:R-:W-:Y:S01]  /*51a0*/  I2FP.F32.U32 R9, R15 ;  /* 0x0000000f00097245 */ /* 0x001fe20000201000 */
[----:B------:R-:W-:Y:S02]  /*51b0*/  ULDC UR6, c[0x0][0x608] ;  /* 0x0001820000067ab9 */ /* 0x000fe40000000800 */
[----:B------:R-:W-:Y:S01]  /*51c0*/  IMAD.X R4, RZ, RZ, ~R4, P1 ;  /* 0x000000ffff047224 */ /* 0x000fe200008e0e04 */
[----:B------:R-:W-:Y:S01]  /*51d0*/  ISETP.NE.U32.AND P1, PT, RZ, UR8, PT ;  /* 0x00000008ff007c0c */ /* 0x000fe2000bf25070 */
[----:B------:R-:W0:Y:S02]  /*51e0*/  LDC R21, c[0x0][0x148] ;  /* 0x00005200ff157b82 */ /* 0x000e240000000800 */
[----:B------:R-:W-:Y:S01]  /*51f0*/  IMAD R6, R4, UR4, RZ ;  /* 0x0000000404067c24 */ /* 0x000fe2000f8e02ff */
[----:B------:R-:W-:Y:S01]  /*5200*/  ISETP.NE.AND.EX P1, PT, RZ, UR9, PT, P1 ;  /* 0x00000009ff007c0c */ /* 0x000fe2000bf25310 */
[----:B------:R-:W-:Y:S01]  /*5210*/  IMAD.WIDE.U32 R4, R7, UR4, R16 ;  /* 0x0000000407047c25 */ /* 0x000fe2000f8e0010 */
[----:B------:R-:W-:-:S03]  /*5220*/  ULDC UR4, c[0x0][0x150] ;  /* 0x0000540000047ab9 */ /* 0x000fc60000000800 */
[----:B------:R-:W-:Y:S02]  /*5230*/  IMAD R7, R7, UR5, R6 ;  /* 0x0000000507077c24 */ /* 0x000fe4000f8e0206 */
[----:B------:R-:W-:Y:S01]  /*5240*/  FMUL R6, R9, UR4 ;  /* 0x0000000409067c20 */ /* 0x000fe20008400000 */
[----:B------:R-:W-:Y:S01]  /*5250*/  ULDC UR4, c[0x0][0x618] ;  /* 0x0001860000047ab9 */ /* 0x000fe20000000800 */
[----:B------:R-:W-:Y:S01]  /*5260*/  ULDC UR5, c[0x0][0x154] ;  /* 0x0000550000057ab9 */ /* 0x000fe20000000800 */
[----:B------:R-:W-:-:S03]  /*5270*/  IMAD.IADD R5, R5, 0x1, R7 ;  /* 0x0000000105057824 */ /* 0x000fc600078e0207 */
[----:B------:R-:W3:Y:S02]  /*5280*/  F2I.U32.TRUNC.NTZ R6, R6 ;  /* 0x0000000600067305 */ /* 0x000ee4000020f000 */
[----:B------:R-:W-:Y:S02]  /*5290*/  SHF.R.U64 R9, R4, UR4, R5 ;  /* 0x0000000404097c19 */ /* 0x000fe40008001205 */
[----:B-1----:R-:W-:-:S05]  /*52a0*/  I2FP.F32.U32 R4, R14 ;  /* 0x0000000e00047245 */ /* 0x002fca0000201000 */
[----:B------:R-:W-:Y:S01]  /*52b0*/  FMUL R22, R4, UR5 ;  /* 0x0000000504167c20 */ /* 0x000fe20008400000 */
[----:B------:R-:W-:Y:S01]  /*52c0*/  SHF.R.U32.HI R4, RZ, UR4, R5 ;  /* 0x00000004ff047c19 */ /* 0x000fe20008011605 */
[----:B------:R-:W-:-:S03]  /*52d0*/  ULDC UR4, c[0x0][0x658] ;  /* 0x0001960000047ab9 */ /* 0x000fc60000000800 */
[--C-:B------:R-:W-:Y:S01]  /*52e0*/  SHF.R.U64 R20, R9, UR6, R4.reuse ;  /* 0x0000000609147c19 */ /* 0x100fe20008001204 */
[----:B------:R-:W1:Y:S01]  /*52f0*/  F2I.U32.TRUNC.NTZ R22, R22 ;  /* 0x0000001600167305 */ /* 0x000e62000020f000 */
[----:B------:R-:W-:Y:S01]  /*5300*/  SHF.R.U32.HI R5, RZ, UR6, R4 ;  /* 0x00000006ff057c19 */ /* 0x000fe20008011604 */
[----:B---3--:R-:W-:-:S03]  /*5310*/  IMAD.MOV R6, RZ, RZ, -R6 ;  /* 0x000000ffff067224 */ /* 0x008fc600078e0a06 */
[----:B------:R-:W-:Y:S01]  /*5320*/  SHF.R.U64 R19, R20, UR4, R5 ;  /* 0x0000000414137c19 */ /* 0x000fe20008001205 */
[----:B--2---:R-:W-:Y:S01]  /*5330*/  IMAD R15, R24, R6, R15 ;  /* 0x00000006180f7224 */ /* 0x004fe200078e020f */
[----:B------:R-:W-:-:S03]  /*5340*/  SHF.R.U32.HI R23, RZ, UR4, R5 ;  /* 0x00000004ff177c19 */ /* 0x000fc60008011605 */
[----:B------:R-:W-:Y:S02]  /*5350*/  IMAD.MOV.U32 R4, RZ, RZ, R19 ;  /* 0x000000ffff047224 */ /* 0x000fe400078e0013 */
[----:B------:R-:W-:Y:S01]  /*5360*/  IMAD.MOV.U32 R5, RZ, RZ, R23 ;  /* 0x000000ffff057224 */ /* 0x000fe200078e0017 */
[----:B-1----:R-:W-:Y:S06]  /*5370*/  @!P1 BRA `(.L_x_114) ;  /* 0x0000000000289947 */ /* 0x002fec0003800000 */
[----:B------:R-:W-:Y:S02]  /*5380*/  ULDC UR4, c[0x0][0x64c] ;  /* 0x0001930000047ab9 */ /* 0x000fe40000000800 */
[----:B------:R-:W-:-:S05]  /*5390*/  IADD3 R5, P1, R19, UR4, RZ ;  /* 0x0000000413057c10 */ /* 0x000fca000ff3e0ff */
[----:B------:R-:W-:-:S04]  /*53a0*/  IMAD.X R23, RZ, RZ, R23, P1 ;  /* 0x000000ffff177224 */ /* 0x000fc800008e0617 */
[----:B------:R-:W-:-:S04]  /*53b0*/  IMAD.WIDE.U32 R6, R23, UR8, RZ ;  /* 0x0000000817067c25 */ /* 0x000fc8000f8e00ff */
[----:B------:R-:W-:-:S04]  /*53c0*/  IMAD.WIDE.U32 R6, P1, R5, UR9, R6 ;  /* 0x0000000905067c25 */ /* 0x000fc8000f820006 */
[----:B------:R-:W-:-:S04]  /*53d0*/  IMAD.WIDE.U32 R4, R5, UR8, RZ ;  /* 0x0000000805047c25 */ /* 0x000fc8000f8e00ff */
[----:B------:R-:W-:Y:S01]  /*53e0*/  IMAD.MOV.U32 R4, RZ, RZ, R7 ;  /* 0x000000ffff047224 */ /* 0x000fe200078e0007 */
[----:B------:R-:W-:Y:S01]  /*53f0*/  IADD3 RZ, P3, R5, R6, RZ ;  /* 0x0000000605ff7210 */ /* 0x000fe20007f7e0ff */
[----:B------:R-:W-:-:S04]  /*5400*/  IMAD.X R5, RZ, RZ, RZ, P1 ;  /* 0x000000ffff057224 */ /* 0x000fc800008e06ff */
[----:B------:R-:W-:-:S08]  /*5410*/  IMAD.WIDE.U32.X R4, R23, UR9, R4, P3 ;  /* 0x0000000917047c25 */ /* 0x000fd000098e0404 */
.L_x_114:
[----:B------:R-:W-:Y:S01]  /*5420*/  ISETP.NE.AND P1, PT, R2, 0x1, PT ;  /* 0x000000010200780c */ /* 0x000fe20003f25270 */
[----:B------:R-:W-:Y:S01]  /*5430*/  ULDC UR4, c[0x0][0x648] ;  /* 0x0001920000047ab9 */ /* 0x000fe20000000800 */
[----:B------:R-:W-:Y:S01]  /*5440*/  LOP3.LUT R20, R20, UR16, RZ, 0xc0, !PT ;  /* 0x0000001014147c12 */ /* 0x000fe2000f8ec0ff */
[----:B------:R-:W-:Y:S01]  /*5450*/  IMAD.MOV R22, RZ, RZ, -R22 ;  /* 0x000000ffff167224 */ /* 0x000fe200078e0a16 */
[----:B------:R-:W-:Y:S01]  /*5460*/  SHF.R.U64 R5, R4, UR4, R5 ;  /* 0x0000000404057c19 */ /* 0x000fe20008001205 */
[----:B------:R-:W-:Y:S01]  /*5470*/  ULDC UR4, c[0x0][0x638] ;  /* 0x00018e0000047ab9 */ /* 0x000fe20000000800 */
[----:B------:R-:W-:Y:S01]  /*5480*/  LOP3.LUT R6, R9, UR15, RZ, 0xc0, !PT ;  /* 0x0000000f09067c12 */ /* 0x000fe2000f8ec0ff */
[----:B------:R-:W-:Y:S02]  /*5490*/  ULDC UR5, c[0x0][0x610] ;  /* 0x0001840000057ab9 */ /* 0x000fe40000000800 */
[----:B------:R-:W-:Y:S02]  /*54a0*/  IMAD.MOV R4, RZ, RZ, -R5 ;  /* 0x000000ffff047224 */ /* 0x000fe400078e0a05 */
[----:B------:R-:W-:-:S02]  /*54b0*/  IMAD R20, R5, UR17, R20 ;  /* 0x0000001105147c24 */ /* 0x000fc4000f8e0214 */
[----:B0-----:R-:W-:Y:S02]  /*54c0*/  @P1 IMAD R15, R21, R22, R14 ;  /* 0x00000016150f1224 */ /* 0x001fe400078e020e */
[----:B------:R-:W-:Y:S01]  /*54d0*/  IMAD R19, R4, UR4, R19 ;  /* 0x0000000404137c24 */ /* 0x000fe2000f8e0213 */
[----:B------:R-:W-:Y:S01]  /*54e0*/  ULDC UR4, c[0x0][0x600] ;  /* 0x0001800000047ab9 */ /* 0x000fe20000000800 */
[----:B------:R-:W-:Y:S02]  /*54f0*/  IMAD R15, R20, UR5, R15 ;  /* 0x00000005140f7c24 */ /* 0x000fe4000f8e020f */
[----:B------:R-:W-:Y:S02]  /*5500*/  IMAD R6, R19, UR4, R6 ;  /* 0x0000000413067c24 */ /* 0x000fe4000f8e0206 */
[----:B------:R-:W-:-:S03]  /*5510*/  IMAD.MOV.U32 R4, RZ, RZ, 0x1 ;  /* 0x00000001ff047424 */ /* 0x000fc600078e00ff */
[----:B------:R-:W-:Y:S02]  /*5520*/  SEL R20, R6, R15, !P1 ;  /* 0x0000000f06147207 */ /* 0x000fe40004800000 */
[----:B------:R-:W-:-:S07]  /*5530*/  SEL R19, R15, R6, !P1 ;  /* 0x000000060f137207 */ /* 0x000fce0004800000 */
.L_x_112:
[----:B------:R-:W-:Y:S05]  /*5540*/  BSYNC B1 ;  /* 0x0000000000017941 */ /* 0x000fea0003800000 */
.L_x_111:
[----:B------:R-:W-:-:S13]  /*5550*/  LOP3.LUT P1, RZ, R4, 0xff, RZ, 0xc0, !PT ;  /* 0x000000ff04ff7812 */ /* 0x000fda000782c0ff */
[----:B------:R-:W-:Y:S05]  /*5560*/  @P1 BRA `(.L_x_115) ;  /* 0xfffffff400441947 */ /* 0x000fea000383ffff */
[----:B------:R-:W-:Y:S05]  /*5570*/  BSYNC B0 ;  /* 0x0000000000007941 */ /* 0x000fea0003800000 */
.L_x_103:
[----:B------:R-:W-:-:S03]  /*5580*/  UMOV UR4, 0xffffffff ;  /* 0xffffffff00047882 */ /* 0x000fc60000000000 */
[----:B------:R-:W-:Y:S05]  /*5590*/  BRA.DIV UR4, `(.L_x_116) ;  /* 0x0000001604b87947 */ /* 0x000fea000b800000 */
[----:B------:R-:W-:-:S13]  /*55a0*/  ELECT P6, URZ, PT ;  /* 0x00000000003f782f */ /* 0x000fda00038c0000 */
.L_x_163:
[----:B------:R-:W-:Y:S04]  /*55b0*/  BSSY B0, `(.L_x_117) ;  /* 0x0000154000007945 */ /* 0x000fe80003800000 */
[----:B------:R-:W-:Y:S05]  /*55c0*/  @!P6 BRA `(.L_x_118) ;  /* 0x000000140048e947 */ /* 0x000fea0003800000 */
[----:B------:R-:W-:-:S04]  /*55d0*/  LOP3.LUT R18, R18, 0x2, RZ, 0xfc, !PT ;  /* 0x0000000212127812 */ /* 0x000fc800078efcff */
[----:B------:R-:W-:-:S13]  /*55e0*/  ISETP.NE.AND P0, PT, R18, 0x3, PT ;  /* 0x000000031200780c */ /* 0x000fda0003f05270 */
[----:B------:R-:W-:Y:S05]  /*55f0*/  @!P0 BRA `(.L_x_119) ;  /* 0x0000000000048947 */ /* 0x000fea0003800000 */
[----:B------:R-:W-:Y:S01]  /*5600*/  BPT.TRAP 0x1 ;  /* 0x000000040000795c */ /* 0x000fe20000300000 */
.L_x_119:
[----:B------:R-:W0:Y:S01]  /*5610*/  S2R R3, SR_CgaCtaId ;  /* 0x0000000000037919 */ /* 0x000e220000008800 */
[----:B------:R-:W-:-:S04]  /*5620*/  MOV R2, 0x400 ;  /* 0x0000040000027802 */ /* 0x000fc80000000f00 */
[----:B0-----:R-:W-:Y:S02]  /*5630*/  LEA R3, R3, R2, 0x18 ;  /* 0x0000000203037211 */ /* 0x001fe400078ec0ff */
[----:B------:R-:W-:-:S03]  /*5640*/  SHF.L.U32 R2, R0, 0x1f, RZ ;  /* 0x0000001f00027819 */ /* 0x000fc600000006ff */
[----:B------:R-:W-:-:S04]  /*5650*/  VIADD R3, R3, 0x128 ;  /* 0x0000012803037836 */ /* 0x000fc80000000000 */
[C---:B------:R-:W-:Y:S02]  /*5660*/  IMAD R7, R12.reuse, 0x8, R3 ;  /* 0x000000080c077824 */ /* 0x040fe400078e0203 */
[----:B------:R-:W-:Y:S02]  /*5670*/  VIADD R12, R12, 0x1 ;  /* 0x000000010c0c7836 */ /* 0x000fe40000000000 */
[----:B------:R-:W0:Y:S03]  /*5680*/  SYNCS.PHASECHK.TRANS64.TRYWAIT P0, [R7+URZ], R2 ;  /* 0x00000002070075a7 */ /* 0x000e26000800017f */
[----:B------:R-:W-:-:S04]  /*5690*/  ISETP.NE.AND P1, PT, R12, 0x25, PT ;  /* 0x000000250c00780c */ /* 0x000fc80003f25270 */
[----:B------:R-:W-:Y:S02]  /*56a0*/  SEL R5, RZ, 0x1, P1 ;  /* 0x00000001ff057807 */ /* 0x000fe40000800000 */
[----:B------:R-:W-:Y:S02]  /*56b0*/  SEL R12, R12, RZ, P1 ;  /* 0x000000ff0c0c7207 */ /* 0x000fe40000800000 */
[----:B------:R-:W-:-:S03]  /*56c0*/  LOP3.LUT R5, R0, R5, RZ, 0x3c, !PT ;  /* 0x0000000500057212 */ /* 0x000fc600078e3cff */
[----:B------:R-:W-:Y:S01]  /*56d0*/  IMAD R9, R12, 0x8, R3 ;  /* 0x000000080c097824 */ /* 0x000fe200078e0203 */
[----:B------:R-:W-:Y:S01]  /*56e0*/  SHF.L.U32 R4, R5, 0x1f, RZ ;  /* 0x0000001f05047819 */ /* 0x000fe200000006ff */
[----:B0-----:R-:W-:Y:S06]  /*56f0*/  @!P0 BRA `(.L_x_120) ;  /* 0x0000001400808947 */ /* 0x001fec0003800000 */
.L_x_164:
[----:B------:R-:W1:Y:S01]  /*5700*/  SYNCS.PHASECHK.TRANS64.TRYWAIT P0, [R9+URZ], R4 ;  /* 0x00000004090075a7 */ /* 0x000e62000800017f */
[----:B------:R-:W-:-:S05]  /*5710*/  VIADD R0, R12, 0x1 ;  /* 0x000000010c007836 */ /* 0x000fca0000000000 */
[----:B------:R-:W-:-:S04]  /*5720*/  ISETP.NE.AND P1, PT, R0, 0x25, PT ;  /* 0x000000250000780c */ /* 0x000fc80003f25270 */
[----:B0-----:R-:W-:Y:S02]  /*5730*/  SEL R2, RZ, 0x1, P1 ;  /* 0x00000001ff027807 */ /* 0x001fe40000800000 */
[----:B------:R-:W-:Y:S02]  /*5740*/  SEL R0, R0, RZ, P1 ;  /* 0x000000ff00007207 */ /* 0x000fe40000800000 */
[----:B------:R-:W-:-:S03]  /*5750*/  LOP3.LUT R7, R5, R2, RZ, 0x3c, !PT ;  /* 0x0000000205077212 */ /* 0x000fc600078e3cff */
[----:B------:R-:W-:Y:S01]  /*5760*/  IMAD R6, R0, 0x8, R3 ;  /* 0x0000000800067824 */ /* 0x000fe200078e0203 */
[----:B------:R-:W-:Y:S01]  /*5770*/  SHF.L.U32 R5, R7, 0x1f, RZ ;  /* 0x0000001f07057819 */ /* 0x000fe200000006ff */
[----:B-1----:R-:W-:Y:S06]  /*5780*/  @!P0 BRA `(.L_x_121) ;  /* 0x0000001400708947 */ /* 0x002fec0003800000 */
.L_x_165:
[----:B------:R-:W1:Y:S01]  /*5790*/  SYNCS.PHASECHK.TRANS64.TRYWAIT P0, [R6+URZ], R5 ;  /* 0x00000005060075a7 */ /* 0x000e62000800017f */
[----:B------:R-:W-:-:S05]  /*57a0*/  VIADD R0, R0, 0x1 ;  /* 0x0000000100007836 */ /* 0x000fca0000000000 */
[----:B------:R-:W-:-:S04]  /*57b0*/  ISETP.NE.AND P1, PT, R0, 0x25, PT ;  /* 0x000000250000780c */ /* 0x000fc80003f25270 */
[----:B------:R-:W-:Y:S02]  /*57c0*/  SEL R2, RZ, 0x1, P1 ;  /* 0x00000001ff027807 */ /* 0x000fe40000800000 */
[----:B------:R-:W-:Y:S02]  /*57d0*/  SEL R0, R0, RZ, P1 ;  /* 0x000000ff00007207 */ /* 0x000fe40000800000 */
[----:B------:R-:W-:-:S03]  /*57e0*/  LOP3.LUT R7, R7, R2, RZ, 0x3c, !PT ;  /* 0x0000000207077212 */ /* 0x000fc600078e3cff */
[----:B0-----:R-:W-:Y:S01]  /*57f0*/  IMAD R9, R0, 0x8, R3 ;  /* 0x0000000800097824 */ /* 0x001fe200078e0203 */
[----:B------:R-:W-:Y:S01]  /*5800*/  SHF.L.U32 R4, R7, 0x1f, RZ ;  /* 0x0000001f07047819 */ /* 0x000fe200000006ff */
[----:B-1----:R-:W-:Y:S06]  /*5810*/  @!P0 BRA `(.L_x_122) ;  /* 0x0000001400608947 */ /* 0x002fec0003800000 */
.L_x_166:
        /* <DEDUP_REMOVED lines=9> */
.L_x_167:
        /* <DEDUP_REMOVED lines=9> */
.L_x_168:
        /* <DEDUP_REMOVED lines=9> */
.L_x_169:
        /* <DEDUP_REMOVED lines=9> */
.L_x_170:
        /* <DEDUP_REMOVED lines=9> */
.L_x_171:
        /* <DEDUP_REMOVED lines=9> */
.L_x_172:
        /* <DEDUP_REMOVED lines=9> */
.L_x_173:
        /* <DEDUP_REMOVED lines=9> */
.L_x_174:
        /* <DEDUP_REMOVED lines=9> */
.L_x_175:
        /* <DEDUP_REMOVED lines=9> */
.L_x_176:
        /* <DEDUP_REMOVED lines=9> */
.L_x_177:
        /* <DEDUP_REMOVED lines=9> */
.L_x_178:
        /* <DEDUP_REMOVED lines=9> */
.L_x_179:
        /* <DEDUP_REMOVED lines=9> */
.L_x_180:
        /* <DEDUP_REMOVED lines=9> */
.L_x_181:
        /* <DEDUP_REMOVED lines=9> */
.L_x_182:
        /* <DEDUP_REMOVED lines=9> */
.L_x_183:
        /* <DEDUP_REMOVED lines=9> */
.L_x_184:
        /* <DEDUP_REMOVED lines=9> */
.L_x_185:
        /* <DEDUP_REMOVED lines=9> */
.L_x_186:
        /* <DEDUP_REMOVED lines=9> */
.L_x_187:
        /* <DEDUP_REMOVED lines=9> */
.L_x_188:
        /* <DEDUP_REMOVED lines=9> */
.L_x_189:
        /* <DEDUP_REMOVED lines=9> */
.L_x_190:
        /* <DEDUP_REMOVED lines=9> */
.L_x_191:
        /* <DEDUP_REMOVED lines=9> */
.L_x_192:
        /* <DEDUP_REMOVED lines=9> */
.L_x_193:
        /* <DEDUP_REMOVED lines=9> */
.L_x_194:
        /* <DEDUP_REMOVED lines=9> */
.L_x_195:
        /* <DEDUP_REMOVED lines=9> */
.L_x_196:
        /* <DEDUP_REMOVED lines=9> */
.L_x_197:
        /* <DEDUP_REMOVED lines=9> */
.L_x_198:
[----:B------:R-:W1:Y:S01]  /*6a20*/  SYNCS.PHASECHK.TRANS64.TRYWAIT P0, [R9+URZ], R4 ;  /* 0x00000004090075a7 */ /* 0x000e62000800017f */
[----:B------:R-:W-:-:S05]  /*6a30*/  VIADD R0, R0, 0x1 ;  /* 0x0000000100007836 */ /* 0x000fca0000000000 */
[----:B------:R-:W-:-:S04]  /*6a40*/  ISETP.NE.AND P1, PT, R0, 0x25, PT ;  /* 0x000000250000780c */ /* 0x000fc80003f25270 */
[----:B------:R-:W-:Y:S02]  /*6a50*/  SEL R2, RZ, 0x1, P1 ;  /* 0x00000001ff027807 */ /* 0x000fe40000800000 */
[----:B------:R-:W-:Y:S02]  /*6a60*/  SEL R0, R0, RZ, P1 ;  /* 0x000000ff00007207 */ /* 0x000fe40000800000 */
[----:B------:R-:W-:Y:S01]  /*6a70*/  LOP3.LUT R2, R7, R2, RZ, 0x3c, !PT ;  /* 0x0000000207027212 */ /* 0x000fe200078e3cff */
[----:B-1----:R-:W-:Y:S06]  /*6a80*/  @!P0 BRA `(.L_x_155) ;  /* 0x0000000c00588947 */ /* 0x002fec0003800000 */
.L_x_199:
[----:B------:R-:W-:Y:S01]  /*6a90*/  IMAD R3, R0, 0x8, R3 ;  /* 0x0000000800037824 */ /* 0x000fe200078e0203 */
[----:B------:R-:W-:-:S07]  /*6aa0*/  SHF.L.U32 R0, R2, 0x1f, RZ ;  /* 0x0000001f02007819 */ /* 0x000fce00000006ff */
.L_x_156:
[----:B--2---:R2:W3:Y:S02]  /*6ab0*/  SYNCS.PHASECHK.TRANS64.TRYWAIT P0, [R3+URZ], R0 ;  /* 0x00000000030075a7 */ /* 0x0044e4000800017f */
[----:B---3--:R-:W-:Y:S05]  /*6ac0*/  @!P0 NANOSLEEP.SYNCS 0x989680 ;  /* 0x009896800000895d */ /* 0x008fea0003900000 */
[----:B------:R-:W3:Y:S02]  /*6ad0*/  @!P0 SYNCS.PHASECHK.TRANS64 P0, [R3+URZ], R0 ;  /* 0x00000000030085a7 */ /* 0x000ee4000800007f */
[----:B---3--:R-:W-:Y:S05]  /*6ae0*/  @!P0 BRA `(.L_x_156) ;  /* 0xfffffffc00f08947 */ /* 0x008fea000383ffff */
.L_x_118:
[----:B------:R-:W-:Y:S05]  /*6af0*/  BSYNC B0 ;  /* 0x0000000000007941 */ /* 0x000fea0003800000 */
.L_x_117:
[----:B------:R-:W-:Y:S05]  /*6b00*/  EXIT ;  /* 0x000000000000794d */ /* 0x000fea0003800000 */
.L_x_18:
[----:B-1----:R1:W2:Y:S02]  /*6b10*/  SYNCS.PHASECHK.TRANS64.TRYWAIT P1, [R3+URZ], R0 ;  /* 0x00000000030075a7 */ /* 0x0022a4000802017f */
[----:B--2---:R-:W-:Y:S05]  /*6b20*/  @!P1 NANOSLEEP.SYNCS 0x989680 ;  /* 0x009896800000995d */ /* 0x004fea0003900000 */
[----:B------:R-:W2:Y:S02]  /*6b30*/  @!P1 SYNCS.PHASECHK.TRANS64 P1, [R3+URZ], R0 ;  /* 0x00000000030095a7 */ /* 0x000ea4000802007f */
[----:B--2---:R-:W-:Y:S05]  /*6b40*/  @!P1 BRA `(.L_x_18) ;  /* 0xfffffffc00f09947 */ /* 0x004fea000383ffff */
[----:B------:R-:W-:Y:S05]  /*6b50*/  BRA `(.L_x_17) ;  /* 0xffffffac006c7947 */ /* 0x000fea000383ffff */
.L_x_23:
[----:B-1----:R1:W2:Y:S02]  /*6b60*/  SYNCS.PHASECHK.TRANS64.TRYWAIT P1, [R5+URZ], R4 ;  /* 0x00000004050075a7 */ /* 0x0022a4000802017f */
[----:B--2---:R-:W-:Y:S05]  /*6b70*/  @!P1 NANOSLEEP.SYNCS 0x989680 ;  /* 0x009896800000995d */ /* 0x004fea0003900000 */
[----:B------:R-:W2:Y:S02]  /*6b80*/  @!P1 SYNCS.PHASECHK.TRANS64 P1, [R5+URZ], R4 ;  /* 0x00000004050095a7 */ /* 0x000ea4000802007f */
[----:B--2---:R-:W-:Y:S05]  /*6b90*/  @!P1 BRA `(.L_x_23) ;  /* 0xfffffffc00f09947 */ /* 0x004fea000383ffff */
[----:B------:R-:W-:Y:S05]  /*6ba0*/  BRA `(.L_x_22) ;  /* 0xffffffac00ec7947 */ /* 0x000fea000383ffff */
.L_x_104:
[----:B------:R-:W-:Y:S01]  /*6bb0*/  BSSY B1, `(.L_x_157) ;  /* 0x0000006000017945 */ /* 0x000fe20003800000 */
[----:B------:R-:W-:-:S07]  /*6bc0*/  IMAD.MOV.U32 R15, RZ, RZ, -0x1 ;  /* 0xffffffffff0f7424 */ /* 0x000fce00078e00ff */
[----:B------:R-:W-:Y:S05]  /*6bd0*/  WARPSYNC.COLLECTIVE R15, `(.L_x_158) ;  /* 0x000000000f0c7348 */ /* 0x000fea0003c00000 */
[----:B------:R-:W-:Y:S02]  /*6be0*/  ELECT P6, UR62, PT ;  /* 0x00000000003e782f */ /* 0x000fe400038c0000 */
[----:B------:R-:W-:Y:S01]  /*6bf0*/  MOV R14, UR62 ;  /* 0x0000003e000e7c02 */ /* 0x000fe20008000f00 */
[----:B------:R-:W-:Y:S10]  /*6c00*/  ENDCOLLECTIVE ;  /* 0x000000000000791b */ /* 0x000ff40003800000 */
.L_x_158:
[----:B------:R-:W-:Y:S05]  /*6c10*/  BSYNC B1 ;  /* 0x0000000000017941 */ /* 0x000fea0003800000 */
.L_x_157:
[----:B------:R-:W-:Y:S05]  /*6c20*/  BRA `(.L_x_159) ;  /* 0xffffffdc00a07947 */ /* 0x000fea000383ffff */
.L_x_107:
[----:B0-----:R0:W1:Y:S02]  /*6c30*/  SYNCS.PHASECHK.TRANS64.TRYWAIT P1, [R14+URZ+0x128], R7 ;  /* 0x000128070e0075a7 */ /* 0x001064000802017f */
[----:B-1----:R-:W-:Y:S05]  /*6c40*/  @!P1 NANOSLEEP.SYNCS 0x989680 ;  /* 0x009896800000995d */ /* 0x002fea0003900000 */
[----:B------:R-:W1:Y:S02]  /*6c50*/  @!P1 SYNCS.PHASECHK.TRANS64 P1, [R14+URZ+0x128], R7 ;  /* 0x000128070e0095a7 */ /* 0x000e64000802007f */
[----:B-1----:R-:W-:Y:S05]  /*6c60*/  @!P1 BRA `(.L_x_107) ;  /* 0xfffffffc00f09947 */ /* 0x002fea000383ffff */
[----:B------:R-:W-:Y:S05]  /*6c70*/  BRA `(.L_x_160) ;  /* 0xffffffdc00d47947 */ /* 0x000fea000383ffff */
.L_x_116:
[----:B------:R-:W-:Y:S01]  /*6c80*/  BSSY B0, `(.L_x_161) ;  /* 0x0000006000007945 */ /* 0x000fe20003800000 */
[----:B------:R-:W-:-:S07]  /*6c90*/  IMAD.MOV.U32 R15, RZ, RZ, -0x1 ;  /* 0xffffffffff0f7424 */ /* 0x000fce00078e00ff */
[----:B------:R-:W-:Y:S05]  /*6ca0*/  WARPSYNC.COLLECTIVE R15, `(.L_x_162) ;  /* 0x000000000f0c7348 */ /* 0x000fea0003c00000 */
[----:B------:R-:W-:Y:S02]  /*6cb0*/  ELECT P6, UR62, PT ;  /* 0x00000000003e782f */ /* 0x000fe400038c0000 */
[----:B------:R-:W-:Y:S01]  /*6cc0*/  MOV R14, UR62 ;  /* 0x0000003e000e7c02 */ /* 0x000fe20008000f00 */
[----:B------:R-:W-:Y:S10]  /*6cd0*/  ENDCOLLECTIVE ;  /* 0x000000000000791b */ /* 0x000ff40003800000 */
.L_x_162:
[----:B------:R-:W-:Y:S05]  /*6ce0*/  BSYNC B0 ;  /* 0x0000000000007941 */ /* 0x000fea0003800000 */
.L_x_161:
[----:B------:R-:W-:Y:S05]  /*6cf0*/  BRA `(.L_x_163) ;  /* 0xffffffe8002c7947 */ /* 0x000fea000383ffff */
.L_x_120:
[----:B0-----:R0:W1:Y:S02]  /*6d00*/  SYNCS.PHASECHK.TRANS64.TRYWAIT P0, [R7+URZ], R2 ;  /* 0x00000002070075a7 */ /* 0x001064000800017f */
[----:B-1----:R-:W-:Y:S05]  /*6d10*/  @!P0 NANOSLEEP.SYNCS 0x989680 ;  /* 0x009896800000895d */ /* 0x002fea0003900000 */
[----:B------:R-:W1:Y:S02]  /*6d20*/  @!P0 SYNCS.PHASECHK.TRANS64 P0, [R7+URZ], R2 ;  /* 0x00000002070085a7 */ /* 0x000e64000800007f */
[----:B-1----:R-:W-:Y:S05]  /*6d30*/  @!P0 BRA `(.L_x_120) ;  /* 0xfffffffc00f08947 */ /* 0x002fea000383ffff */
[----:B------:R-:W-:Y:S05]  /*6d40*/  BRA `(.L_x_164) ;  /* 0xffffffe8006c7947 */ /* 0x000fea000383ffff */
.L_x_121:
[----:B0-----:R0:W1:Y:S02]  /*6d50*/  SYNCS.PHASECHK.TRANS64.TRYWAIT P0, [R9+URZ], R4 ;  /* 0x00000004090075a7 */ /* 0x001064000800017f */
[----:B-1----:R-:W-:Y:S05]  /*6d60*/  @!P0 NANOSLEEP.SYNCS 0x989680 ;  /* 0x009896800000895d */ /* 0x002fea0003900000 */
[----:B------:R-:W1:Y:S02]  /*6d70*/  @!P0 SYNCS.PHASECHK.TRANS64 P0, [R9+URZ], R4 ;  /* 0x00000004090085a7 */ /* 0x000e64000800007f */
[----:B-1----:R-:W-:Y:S05]  /*6d80*/  @!P0 BRA `(.L_x_121) ;  /* 0xfffffffc00f08947 */ /* 0x002fea000383ffff */
[----:B------:R-:W-:Y:S05]  /*6d90*/  BRA `(.L_x_165) ;  /* 0xffffffe8007c7947 */ /* 0x000fea000383ffff */
.L_x_122:
[----:B0-----:R0:W1:Y:S02]  /*6da0*/  SYNCS.PHASECHK.TRANS64.TRYWAIT P0, [R6+URZ], R5 ;  /* 0x00000005060075a7 */ /* 0x001064000800017f */
[----:B-1----:R-:W-:Y:S05]  /*6db0*/  @!P0 NANOSLEEP.SYNCS 0x989680 ;  /* 0x009896800000895d */ /* 0x002fea0003900000 */
[----:B------:R-:W1:Y:S02]  /*6dc0*/  @!P0 SYNCS.PHASECHK.TRANS64 P0, [R6+URZ], R5 ;  /* 0x00000005060085a7 */ /* 0x000e64000800007f */
[----:B-1----:R-:W-:Y:S05]  /*6dd0*/  @!P0 BRA `(.L_x_122) ;  /* 0xfffffffc00f08947 */ /* 0x002fea000383ffff */
[----:B------:R-:W-:Y:S05]  /*6de0*/  BRA `(.L_x_166) ;  /* 0xffffffe8008c7947 */ /* 0x000fea000383ffff */
.L_x_123:
[----:B0-----:R0:W1:Y:S02]  /*6df0*/  SYNCS.PHASECHK.TRANS64.TRYWAIT P0, [R9+URZ], R4 ;  /* 0x00000004090075a7 */ /* 0x001064000800017f */
[----:B-1----:R-:W-:Y:S05]  /*6e00*/  @!P0 NANOSLEEP.SYNCS 0x989680 ;  /* 0x009896800000895d */ /* 0x002fea0003900000 */
[----:B------:R-:W1:Y:S02]  /*6e10*/  @!P0 SYNCS.PHASECHK.TRANS64 P0, [R9+URZ], R4 ;  /* 0x00000004090085a7 */ /* 0x000e64000800007f */
[----:B-1----:R-:W-:Y:S05]  /*6e20*/  @!P0 BRA `(.L_x_123) ;  /* 0xfffffffc00f08947 */ /* 0x002fea000383ffff */
[----:B------:R-:W-:Y:S05]  /*6e30*/  BRA `(.L_x_167) ;  /* 0xffffffe8009c7947 */ /* 0x000fea000383ffff */
.L_x_124:
[----:B0-----:R0:W1:Y:S02]  /*6e40*/  SYNCS.PHASECHK.TRANS64.TRYWAIT P0, [R6+URZ], R5 ;  /* 0x00000005060075a7 */ /* 0x001064000800017f */
[----:B-1----:R-:W-:Y:S05]  /*6e50*/  @!P0 NANOSLEEP.SYNCS 0x989680 ;  /* 0x009896800000895d */ /* 0x002fea0003900000 */
[----:B------:R-:W1:Y:S02]  /*6e60*/  @!P0 SYNCS.PHASECHK.TRANS64 P0, [R6+URZ], R5 ;  /* 0x00000005060085a7 */ /* 0x000e64000800007f */
[----:B-1----:R-:W-:Y:S05]  /*6e70*/  @!P0 BRA `(.L_x_124) ;  /* 0xfffffffc00f08947 */ /* 0x002fea000383ffff */
[----:B------:R-:W-:Y:S05]  /*6e80*/  BRA `(.L_x_168) ;  /* 0xffffffe800ac7947 */ /* 0x000fea000383ffff */
.L_x_125:
[----:B0-----:R0:W1:Y:S02]  /*6e90*/  SYNCS.PHASECHK.TRANS64.TRYWAIT P0, [R9+URZ], R4 ;  /* 0x00000004090075a7 */ /* 0x001064000800017f */
[----:B-1----:R-:W-:Y:S05]  /*6ea0*/  @!P0 NANOSLEEP.SYNCS 0x989680 ;  /* 0x009896800000895d */ /* 0x002fea0003900000 */
[----:B------:R-:W1:Y:S02]  /*6eb0*/  @!P0 SYNCS.PHASECHK.TRANS64 P0, [R9+URZ], R4 ;  /* 0x00000004090085a7 */ /* 0x000e64000800007f */
[----:B-1----:R-:W-:Y:S05]  /*6ec0*/  @!P0 BRA `(.L_x_125) ;  /* 0xfffffffc00f08947 */ /* 0x002fea000383ffff */
[----:B------:R-:W-:Y:S05]  /*6ed0*/  BRA `(.L_x_169) ;  /* 0xffffffe800bc7947 */ /* 0x000fea000383ffff */
.L_x_126:
[----:B0-----:R0:W1:Y:S02]  /*6ee0*/  SYNCS.PHASECHK.TRANS64.TRYWAIT P0, [R6+URZ], R5 ;  /* 0x00000005060075a7 */ /* 0x001064000800017f */
[----:B-1----:R-:W-:Y:S05]  /*6ef0*/  @!P0 NANOSLEEP.SYNCS 0x989680 ;  /* 0x009896800000895d */ /* 0x002fea0003900000 */
[----:B------:R-:W1:Y:S02]  /*6f00*/  @!P0 SYNCS.PHASECHK.TRANS64 P0, [R6+URZ], R5 ;  /* 0x00000005060085a7 */ /* 0x000e64000800007f */
[----:B-1----:R-:W-:Y:S05]  /*6f10*/  @!P0 BRA `(.L_x_126) ;  /* 0xfffffffc00f08947 */ /* 0x002fea000383ffff */
[----:B------:R-:W-:Y:S05]  /*6f20*/  BRA `(.L_x_170) ;  /* 0xffffffe800cc7947 */ /* 0x000fea000383ffff */
.L_x_127:
[----:B0-----:R0:W1:Y:S02]  /*6f30*/  SYNCS.PHASECHK.TRANS64.TRYWAIT P0, [R9+URZ], R4 ;  /* 0x00000004090075a7 */ /* 0x001064000800017f */
[----:B-1----:R-:W-:Y:S05]  /*6f40*/  @!P0 NANOSLEEP.SYNCS 0x989680 ;  /* 0x009896800000895d */ /* 0x002fea0003900000 */
[----:B------:R-:W1:Y:S02]  /*6f50*/  @!P0 SYNCS.PHASECHK.TRANS64 P0, [R9+URZ], R4 ;  /* 0x00000004090085a7 */ /* 0x000e64000800007f */
[----:B-1----:R-:W-:Y:S05]  /*6f60*/  @!P0 BRA `(.L_x_127) ;  /* 0xfffffffc00f08947 */ /* 0x002fea000383ffff */
[----:B------:R-:W-:Y:S05]  /*6f70*/  BRA `(.L_x_171) ;  /* 0xffffffe800dc7947 */ /* 0x000fea000383ffff */
.L_x_128:
[----:B0-----:R0:W1:Y:S02]  /*6f80*/  SYNCS.PHASECHK.TRANS64.TRYWAIT P0, [R6+URZ], R5 ;  /* 0x00000005060075a7 */ /* 0x001064000800017f */
[----:B-1----:R-:W-:Y:S05]  /*6f90*/  @!P0 NANOSLEEP.SYNCS 0x989680 ;  /* 0x009896800000895d */ /* 0x002fea0003900000 */
[----:B------:R-:W1:Y:S02]  /*6fa0*/  @!P0 SYNCS.PHASECHK.TRANS64 P0, [R6+URZ], R5 ;  /* 0x00000005060085a7 */ /* 0x000e64000800007f */
[----:B-1----:R-:W-:Y:S05]  /*6fb0*/  @!P0 BRA `(.L_x_128) ;  /* 0xfffffffc00f08947 */ /* 0x002fea000383ffff */
[----:B------:R-:W-:Y:S05]  /*6fc0*/  BRA `(.L_x_172) ;  /* 0xffffffe800ec7947 */ /* 0x000fea000383ffff */
.L_x_129:
[----:B0-----:R0:W1:Y:S02]  /*6fd0*/  SYNCS.PHASECHK.TRANS64.TRYWAIT P0, [R9+URZ], R4 ;  /* 0x00000004090075a7 */ /* 0x001064000800017f */
[----:B-1----:R-:W-:Y:S05]  /*6fe0*/  @!P0 NANOSLEEP.SYNCS 0x989680 ;  /* 0x009896800000895d */ /* 0x002fea0003900000 */
[----:B------:R-:W1:Y:S02]  /*6ff0*/  @!P0 SYNCS.PHASECHK.TRANS64 P0, [R9+URZ], R4 ;  /* 0x00000004090085a7 */ /* 0x000e64000800007f */
[----:B-1----:R-:W-:Y:S05]  /*7000*/  @!P0 BRA `(.L_x_129) ;  /* 0xfffffffc00f08947 */ /* 0x002fea000383ffff */
[----:B------:R-:W-:Y:S05]  /*7010*/  BRA `(.L_x_173) ;  /* 0xffffffe800fc7947 */ /* 0x000fea000383ffff */
.L_x_130:
[----:B0-----:R0:W1:Y:S02]  /*7020*/  SYNCS.PHASECHK.TRANS64.TRYWAIT P0, [R6+URZ], R5 ;  /* 0x00000005060075a7 */ /* 0x001064000800017f */
[----:B-1----:R-:W-:Y:S05]  /*7030*/  @!P0 NANOSLEEP.SYNCS 0x989680 ;  /* 0x009896800000895d */ /* 0x002fea0003900000 */
[----:B------:R-:W1:Y:S02]  /*7040*/  @!P0 SYNCS.PHASECHK.TRANS64 P0, [R6+URZ], R5 ;  /* 0x00000005060085a7 */ /* 0x000e64000800007f */
[----:B-1----:R-:W-:Y:S05]  /*7050*/  @!P0 BRA `(.L_x_130) ;  /* 0xfffffffc00f08947 */ /* 0x002fea000383ffff */
[----:B------:R-:W-:Y:S05]  /*7060*/  BRA `(.L_x_174) ;  /* 0xffffffec000c7947 */ /* 0x000fea000383ffff */
.L_x_131:
[----:B0-----:R0:W1:Y:S02]  /*7070*/  SYNCS.PHASECHK.TRANS64.TRYWAIT P0, [R9+URZ], R4 ;  /* 0x00000004090075a7 */ /* 0x001064000800017f */
[----:B-1----:R-:W-:Y:S05]  /*7080*/  @!P0 NANOSLEEP.SYNCS 0x989680 ;  /* 0x009896800000895d */ /* 0x002fea0003900000 */
[----:B------:R-:W1:Y:S02]  /*7090*/  @!P0 SYNCS.PHASECHK.TRANS64 P0, [R9+URZ], R4 ;  /* 0x00000004090085a7 */ /* 0x000e64000800007f */
[----:B-1----:R-:W-:Y:S05]  /*70a0*/  @!P0 BRA `(.L_x_131) ;  /* 0xfffffffc00f08947 */ /* 0x002fea000383ffff */
[----:B------:R-:W-:Y:S05]  /*70b0*/  BRA `(.L_x_175) ;  /* 0xffffffec001c7947 */ /* 0x000fea000383ffff */
.L_x_132:
[----:B0-----:R0:W1:Y:S02]  /*70c0*/  SYNCS.PHASECHK.TRANS64.TRYWAIT P0, [R6+URZ], R5 ;  /* 0x00000005060075a7 */ /* 0x001064000800017f */
[----:B-1----:R-:W-:Y:S05]  /*70d0*/  @!P0 NANOSLEEP.SYNCS 0x989680 ;  /* 0x009896800000895d */ /* 0x002fea0003900000 */
[----:B------:R-:W1:Y:S02]  /*70e0*/  @!P0 SYNCS.PHASECHK.TRANS64 P0, [R6+URZ], R5 ;  /* 0x00000005060085a7 */ /* 0x000e64000800007f */
[----:B-1----:R-:W-:Y:S05]  /*70f0*/  @!P0 BRA `(.L_x_132) ;  /* 0xfffffffc00f08947 */ /* 0x002fea000383ffff */
[----:B------:R-:W-:Y:S05]  /*7100*/  BRA `(.L_x_176) ;  /* 0xffffffec002c7947 */ /* 0x000fea000383ffff */
.L_x_133:
[----:B0-----:R0:W1:Y:S02]  /*7110*/  SYNCS.PHASECHK.TRANS64.TRYWAIT P0, [R9+URZ], R4 ;  /* 0x00000004090075a7 */ /* 0x001064000800017f */
[----:B-1----:R-:W-:Y:S05]  /*7120*/  @!P0 NANOSLEEP.SYNCS 0x989680 ;  /* 0x009896800000895d */ /* 0x002fea0003900000 */
[----:B------:R-:W1:Y:S02]  /*7130*/  @!P0 SYNCS.PHASECHK.TRANS64 P0, [R9+URZ], R4 ;  /* 0x00000004090085a7 */ /* 0x000e64000800007f */
[----:B-1----:R-:W-:Y:S05]  /*7140*/  @!P0 BRA `(.L_x_133) ;  /* 0xfffffffc00f08947 */ /* 0x002fea000383ffff */
[----:B------:R-:W-:Y:S05]  /*7150*/  BRA `(.L_x_177) ;  /* 0xffffffec003c7947 */ /* 0x000fea000383ffff */
.L_x_134:
[----:B0-----:R0:W1:Y:S02]  /*7160*/  SYNCS.PHASECHK.TRANS64.TRYWAIT P0, [R6+URZ], R5 ;  /* 0x00000005060075a7 */ /* 0x001064000800017f */
[----:B-1----:R-:W-:Y:S05]  /*7170*/  @!P0 NANOSLEEP.SYNCS 0x989680 ;  /* 0x009896800000895d */ /* 0x002fea0003900000 */
[----:B------:R-:W1:Y:S02]  /*7180*/  @!P0 SYNCS.PHASECHK.TRANS64 P0, [R6+URZ], R5 ;  /* 0x00000005060085a7 */ /* 0x000e64000800007f */
[----:B-1----:R-:W-:Y:S05]  /*7190*/  @!P0 BRA `(.L_x_134) ;  /* 0xfffffffc00f08947 */ /* 0x002fea000383ffff */
[----:B------:R-:W-:Y:S05]  /*71a0*/  BRA `(.L_x_178) ;  /* 0xffffffec004c7947 */ /* 0x000fea000383ffff */
.L_x_135:
[----:B0-----:R0:W1:Y:S02]  /*71b0*/  SYNCS.PHASECHK.TRANS64.TRYWAIT P0, [R9+URZ], R4 ;  /* 0x00000004090075a7 */ /* 0x001064000800017f */
[----:B-1----:R-:W-:Y:S05]  /*71c0*/  @!P0 NANOSLEEP.SYNCS 0x989680 ;  /* 0x009896800000895d */ /* 0x002fea0003900000 */
[----:B------:R-:W1:Y:S02]  /*71d0*/  @!P0 SYNCS.PHASECHK.TRANS64 P0, [R9+URZ], R4 ;  /* 0x00000004090085a7 */ /* 0x000e64000800007f */
[----:B-1----:R-:W-:Y:S05]  /*71e0*/  @!P0 BRA `(.L_x_135) ;  /* 0xfffffffc00f08947 */ /* 0x002fea000383ffff */
[----:B------:R-:W-:Y:S05]  /*71f0*/  BRA `(.L_x_179) ;  /* 0xffffffec005c7947 */ /* 0x000fea000383ffff */
.L_x_136:
[----:B0-----:R0:W1:Y:S02]  /*7200*/  SYNCS.PHASECHK.TRANS64.TRYWAIT P0, [R6+URZ], R5 ;  /* 0x00000005060075a7 */ /* 0x001064000800017f */
[----:B-1----:R-:W-:Y:S05]  /*7210*/  @!P0 NANOSLEEP.SYNCS 0x989680 ;  /* 0x009896800000895d */ /* 0x002fea0003900000 */
[----:B------:R-:W1:Y:S02]  /*7220*/  @!P0 SYNCS.PHASECHK.TRANS64 P0, [R6+URZ], R5 ;  /* 0x00000005060085a7 */ /* 0x000e64000800007f */
[----:B-1----:R-:W-:Y:S05]  /*7230*/  @!P0 BRA `(.L_x_136) ;  /* 0xfffffffc00f08947 */ /* 0x002fea000383ffff */
[----:B------:R-:W-:Y:S05]  /*7240*/  BRA `(.L_x_180) ;  /* 0xffffffec006c7947 */ /* 0x000fea000383ffff */
.L_x_137:
[----:B0-----:R0:W1:Y:S02]  /*7250*/  SYNCS.PHASECHK.TRANS64.TRYWAIT P0, [R9+URZ], R4 ;  /* 0x00000004090075a7 */ /* 0x001064000800017f */
[----:B-1----:R-:W-:Y:S05]  /*7260*/  @!P0 NANOSLEEP.SYNCS 0x989680 ;  /* 0x009896800000895d */ /* 0x002fea0003900000 */
[----:B------:R-:W1:Y:S02]  /*7270*/  @!P0 SYNCS.PHASECHK.TRANS64 P0, [R9+URZ], R4 ;  /* 0x00000004090085a7 */ /* 0x000e64000800007f */
[----:B-1----:R-:W-:Y:S05]  /*7280*/  @!P0 BRA `(.L_x_137) ;  /* 0xfffffffc00f08947 */ /* 0x002fea000383ffff */
[----:B------:R-:W-:Y:S05]  /*7290*/  BRA `(.L_x_181) ;  /* 0xffffffec007c7947 */ /* 0x000fea000383ffff */
.L_x_138:
[----:B0-----:R0:W1:Y:S02]  /*72a0*/  SYNCS.PHASECHK.TRANS64.TRYWAIT P0, [R6+URZ], R5 ;  /* 0x00000005060075a7 */ /* 0x001064000800017f */
[----:B-1----:R-:W-:Y:S05]  /*72b0*/  @!P0 NANOSLEEP.SYNCS 0x989680 ;  /* 0x009896800000895d */ /* 0x002fea0003900000 */
[----:B------:R-:W1:Y:S02]  /*72c0*/  @!P0 SYNCS.PHASECHK.TRANS64 P0, [R6+URZ], R5 ;  /* 0x00000005060085a7 */ /* 0x000e64000800007f */
[----:B-1----:R-:W-:Y:S05]  /*72d0*/  @!P0 BRA `(.L_x_138) ;  /* 0xfffffffc00f08947 */ /* 0x002fea000383ffff */
[----:B------:R-:W-:Y:S05]  /*72e0*/  BRA `(.L_x_182) ;  /* 0xffffffec008c7947 */ /* 0x000fea000383ffff */
.L_x_139:
[----:B0-----:R0:W1:Y:S02]  /*72f0*/  SYNCS.PHASECHK.TRANS64.TRYWAIT P0, [R9+URZ], R4 ;  /* 0x00000004090075a7 */ /* 0x001064000800017f */
[----:B-1----:R-:W-:Y:S05]  /*7300*/  @!P0 NANOSLEEP.SYNCS 0x989680 ;  /* 0x009896800000895d */ /* 0x002fea0003900000 */
[----:B------:R-:W1:Y:S02]  /*7310*/  @!P0 SYNCS.PHASECHK.TRANS64 P0, [R9+URZ], R4 ;  /* 0x00000004090085a7 */ /* 0x000e64000800007f */
[----:B-1----:R-:W-:Y:S05]  /*7320*/  @!P0 BRA `(.L_x_139) ;  /* 0xfffffffc00f08947 */ /* 0x002fea000383ffff */
[----:B------:R-:W-:Y:S05]  /*7330*/  BRA `(.L_x_183) ;  /* 0xffffffec009c7947 */ /* 0x000fea000383ffff */
.L_x_140:
[----:B0-----:R0:W1:Y:S02]  /*7340*/  SYNCS.PHASECHK.TRANS64.TRYWAIT P0, [R6+URZ], R5 ;  /* 0x00000005060075a7 */ /* 0x001064000800017f */
[----:B-1----:R-:W-:Y:S05]  /*7350*/  @!P0 NANOSLEEP.SYNCS 0x989680 ;  /* 0x009896800000895d */ /* 0x002fea0003900000 */
[----:B------:R-:W1:Y:S02]  /*7360*/  @!P0 SYNCS.PHASECHK.TRANS64 P0, [R6+URZ], R5 ;  /* 0x00000005060085a7 */ /* 0x000e64000800007f */
[----:B-1----:R-:W-:Y:S05]  /*7370*/  @!P0 BRA `(.L_x_140) ;  /* 0xfffffffc00f08947 */ /* 0x002fea000383ffff */
[----:B------:R-:W-:Y:S05]  /*7380*/  BRA `(.L_x_184) ;  /* 0xffffffec00ac7947 */ /* 0x000fea000383ffff */
.L_x_141:
[----:B0-----:R0:W1:Y:S02]  /*7390*/  SYNCS.PHASECHK.TRANS64.TRYWAIT P0, [R9+URZ], R4 ;  /* 0x00000004090075a7 */ /* 0x001064000800017f */
[----:B-1----:R-:W-:Y:S05]  /*73a0*/  @!P0 NANOSLEEP.SYNCS 0x989680 ;  /* 0x009896800000895d */ /* 0x002fea0003900000 */
[----:B------:R-:W1:Y:S02]  /*73b0*/  @!P0 SYNCS.PHASECHK.TRANS64 P0, [R9+URZ], R4 ;  /* 0x00000004090085a7 */ /* 0x000e64000800007f */
[----:B-1----:R-:W-:Y:S05]  /*73c0*/  @!P0 BRA `(.L_x_141) ;  /* 0xfffffffc00f08947 */ /* 0x002fea000383ffff */
[----:B------:R-:W-:Y:S05]  /*73d0*/  BRA `(.L_x_185) ;  /* 0xffffffec00bc7947 */ /* 0x000fea000383ffff */
.L_x_142:
[----:B0-----:R0:W1:Y:S02]  /*73e0*/  SYNCS.PHASECHK.TRANS64.TRYWAIT P0, [R6+URZ], R5 ;  /* 0x00000005060075a7 */ /* 0x001064000800017f */
[----:B-1----:R-:W-:Y:S05]  /*73f0*/  @!P0 NANOSLEEP.SYNCS 0x989680 ;  /* 0x009896800000895d */ /* 0x002fea0003900000 */
[----:B------:R-:W1:Y:S02]  /*7400*/  @!P0 SYNCS.PHASECHK.TRANS64 P0, [R6+URZ], R5 ;  /* 0x00000005060085a7 */ /* 0x000e64000800007f */
[----:B-1----:R-:W-:Y:S05]  /*7410*/  @!P0 BRA `(.L_x_142) ;  /* 0xfffffffc00f08947 */ /* 0x002fea000383ffff */
[----:B------:R-:W-:Y:S05]  /*7420*/  BRA `(.L_x_186) ;  /* 0xffffffec00cc7947 */ /* 0x000fea000383ffff */
.L_x_143:
[----:B0-----:R0:W1:Y:S02]  /*7430*/  SYNCS.PHASECHK.TRANS64.TRYWAIT P0, [R9+URZ], R4 ;  /* 0x00000004090075a7 */ /* 0x001064000800017f */
[----:B-1----:R-:W-:Y:S05]  /*7440*/  @!P0 NANOSLEEP.SYNCS 0x989680 ;  /* 0x009896800000895d */ /* 0x002fea0003900000 */
[----:B------:R-:W1:Y:S02]  /*7450*/  @!P0 SYNCS.PHASECHK.TRANS64 P0, [R9+URZ], R4 ;  /* 0x00000004090085a7 */ /* 0x000e64000800007f */
[----:B-1----:R-:W-:Y:S05]  /*7460*/  @!P0 BRA `(.L_x_143) ;  /* 0xfffffffc00f08947 */ /* 0x002fea000383ffff */
[----:B------:R-:W-:Y:S05]  /*7470*/  BRA `(.L_x_187) ;  /* 0xffffffec00dc7947 */ /* 0x000fea000383ffff */
.L_x_144:
[----:B0-----:R0:W1:Y:S02]  /*7480*/  SYNCS.PHASECHK.TRANS64.TRYWAIT P0, [R6+URZ], R5 ;  /* 0x00000005060075a7 */ /* 0x001064000800017f */
[----:B-1----:R-:W-:Y:S05]  /*7490*/  @!P0 NANOSLEEP.SYNCS 0x989680 ;  /* 0x009896800000895d */ /* 0x002fea0003900000 */
[----:B------:R-:W1:Y:S02]  /*74a0*/  @!P0 SYNCS.PHASECHK.TRANS64 P0, [R6+URZ], R5 ;  /* 0x00000005060085a7 */ /* 0x000e64000800007f */
[----:B-1----:R-:W-:Y:S05]  /*74b0*/  @!P0 BRA `(.L_x_144) ;  /* 0xfffffffc00f08947 */ /* 0x002fea000383ffff */
[----:B------:R-:W-:Y:S05]  /*74c0*/  BRA `(.L_x_188) ;  /* 0xffffffec00ec7947 */ /* 0x000fea000383ffff */
.L_x_145:
[----:B0-----:R0:W1:Y:S02]  /*74d0*/  SYNCS.PHASECHK.TRANS64.TRYWAIT P0, [R9+URZ], R4 ;  /* 0x00000004090075a7 */ /* 0x001064000800017f */
[----:B-1----:R-:W-:Y:S05]  /*74e0*/  @!P0 NANOSLEEP.SYNCS 0x989680 ;  /* 0x009896800000895d */ /* 0x002fea0003900000 */
[----:B------:R-:W1:Y:S02]  /*74f0*/  @!P0 SYNCS.PHASECHK.TRANS64 P0, [R9+URZ], R4 ;  /* 0x00000004090085a7 */ /* 0x000e64000800007f */
[----:B-1----:R-:W-:Y:S05]  /*7500*/  @!P0 BRA `(.L_x_145) ;  /* 0xfffffffc00f08947 */ /* 0x002fea000383ffff */
[----:B------:R-:W-:Y:S05]  /*7510*/  BRA `(.L_x_189) ;  /* 0xffffffec00fc7947 */ /* 0x000fea000383ffff */
.L_x_146:
[----:B0-----:R0:W1:Y:S02]  /*7520*/  SYNCS.PHASECHK.TRANS64.TRYWAIT P0, [R6+URZ], R5 ;  /* 0x00000005060075a7 */ /* 0x001064000800017f */
[----:B-1----:R-:W-:Y:S05]  /*7530*/  @!P0 NANOSLEEP.SYNCS 0x989680 ;  /* 0x009896800000895d */ /* 0x002fea0003900000 */
[----:B------:R-:W1:Y:S02]  /*7540*/  @!P0 SYNCS.PHASECHK.TRANS64 P0, [R6+URZ], R5 ;  /* 0x00000005060085a7 */ /* 0x000e64000800007f */
[----:B-1----:R-:W-:Y:S05]  /*7550*/  @!P0 BRA `(.L_x_146) ;  /* 0xfffffffc00f08947 */ /* 0x002fea000383ffff */
[----:B------:R-:W-:Y:S05]  /*7560*/  BRA `(.L_x_190) ;  /* 0xfffffff0000c7947 */ /* 0x000fea000383ffff */
.L_x_147:
[----:B0-----:R0:W1:Y:S02]  /*7570*/  SYNCS.PHASECHK.TRANS64.TRYWAIT P0, [R9+URZ], R4 ;  /* 0x00000004090075a7 */ /* 0x001064000800017f */
[----:B-1----:R-:W-:Y:S05]  /*7580*/  @!P0 NANOSLEEP.SYNCS 0x989680 ;  /* 0x009896800000895d */ /* 0x002fea0003900000 */
[----:B------:R-:W1:Y:S02]  /*7590*/  @!P0 SYNCS.PHASECHK.TRANS64 P0, [R9+URZ], R4 ;  /* 0x00000004090085a7 */ /* 0x000e64000800007f */
[----:B-1----:R-:W-:Y:S05]  /*75a0*/  @!P0 BRA `(.L_x_147) ;  /* 0xfffffffc00f08947 */ /* 0x002fea000383ffff */
[----:B------:R-:W-:Y:S05]  /*75b0*/  BRA `(.L_x_191) ;  /* 0xfffffff0001c7947 */ /* 0x000fea000383ffff */
.L_x_148:
[----:B0-----:R0:W1:Y:S02]  /*75c0*/  SYNCS.PHASECHK.TRANS64.TRYWAIT P0, [R6+URZ], R5 ;  /* 0x00000005060075a7 */ /* 0x001064000800017f */
[----:B-1----:R-:W-:Y:S05]  /*75d0*/  @!P0 NANOSLEEP.SYNCS 0x989680 ;  /* 0x009896800000895d */ /* 0x002fea0003900000 */
[----:B------:R-:W1:Y:S02]  /*75e0*/  @!P0 SYNCS.PHASECHK.TRANS64 P0, [R6+URZ], R5 ;  /* 0x00000005060085a7 */ /* 0x000e64000800007f */
[----:B-1----:R-:W-:Y:S05]  /*75f0*/  @!P0 BRA `(.L_x_148) ;  /* 0xfffffffc00f08947 */ /* 0x002fea000383ffff */
[----:B------:R-:W-:Y:S05]  /*7600*/  BRA `(.L_x_192) ;  /* 0xfffffff0002c7947 */ /* 0x000fea000383ffff */
.L_x_149:
[----:B0-----:R0:W1:Y:S02]  /*7610*/  SYNCS.PHASECHK.TRANS64.TRYWAIT P0, [R9+URZ], R4 ;  /* 0x00000004090075a7 */ /* 0x001064000800017f */
[----:B-1----:R-:W-:Y:S05]  /*7620*/  @!P0 NANOSLEEP.SYNCS 0x989680 ;  /* 0x009896800000895d */ /* 0x002fea0003900000 */
[----:B------:R-:W1:Y:S02]  /*7630*/  @!P0 SYNCS.PHASECHK.TRANS64 P0, [R9+URZ], R4 ;  /* 0x00000004090085a7 */ /* 0x000e64000800007f */
[----:B-1----:R-:W-:Y:S05]  /*7640*/  @!P0 BRA `(.L_x_149) ;  /* 0xfffffffc00f08947 */ /* 0x002fea000383ffff */
[----:B------:R-:W-:Y:S05]  /*7650*/  BRA `(.L_x_193) ;  /* 0xfffffff0003c7947 */ /* 0x000fea000383ffff */
.L_x_150:
[----:B0-----:R0:W1:Y:S02]  /*7660*/  SYNCS.PHASECHK.TRANS64.TRYWAIT P0, [R6+URZ], R5 ;  /* 0x00000005060075a7 */ /* 0x001064000800017f */
[----:B-1----:R-:W-:Y:S05]  /*7670*/  @!P0 NANOSLEEP.SYNCS 0x989680 ;  /* 0x009896800000895d */ /* 0x002fea0003900000 */
[----:B------:R-:W1:Y:S02]  /*7680*/  @!P0 SYNCS.PHASECHK.TRANS64 P0, [R6+URZ], R5 ;  /* 0x00000005060085a7 */ /* 0x000e64000800007f */
[----:B-1----:R-:W-:Y:S05]  /*7690*/  @!P0 BRA `(.L_x_150) ;  /* 0xfffffffc00f08947 */ /* 0x002fea000383ffff */
[----:B------:R-:W-:Y:S05]  /*76a0*/  BRA `(.L_x_194) ;  /* 0xfffffff0004c7947 */ /* 0x000fea000383ffff */
.L_x_151:
[----:B0-----:R0:W1:Y:S02]  /*76b0*/  SYNCS.PHASECHK.TRANS64.TRYWAIT P0, [R9+URZ], R4 ;  /* 0x00000004090075a7 */ /* 0x001064000800017f */
[----:B-1----:R-:W-:Y:S05]  /*76c0*/  @!P0 NANOSLEEP.SYNCS 0x989680 ;  /* 0x009896800000895d */ /* 0x002fea0003900000 */
[----:B------:R-:W1:Y:S02]  /*76d0*/  @!P0 SYNCS.PHASECHK.TRANS64 P0, [R9+URZ], R4 ;  /* 0x00000004090085a7 */ /* 0x000e64000800007f */
[----:B-1----:R-:W-:Y:S05]  /*76e0*/  @!P0 BRA `(.L_x_151) ;  /* 0xfffffffc00f08947 */ /* 0x002fea000383ffff */
[----:B------:R-:W-:Y:S05]  /*76f0*/  BRA `(.L_x_195) ;  /* 0xfffffff0005c7947 */ /* 0x000fea000383ffff */
.L_x_152:
[----:B0-----:R0:W1:Y:S02]  /*7700*/  SYNCS.PHASECHK.TRANS64.TRYWAIT P0, [R6+URZ], R5 ;  /* 0x00000005060075a7 */ /* 0x001064000800017f */
[----:B-1----:R-:W-:Y:S05]  /*7710*/  @!P0 NANOSLEEP.SYNCS 0x989680 ;  /* 0x009896800000895d */ /* 0x002fea0003900000 */
[----:B------:R-:W1:Y:S02]  /*7720*/  @!P0 SYNCS.PHASECHK.TRANS64 P0, [R6+URZ], R5 ;  /* 0x00000005060085a7 */ /* 0x000e64000800007f */
[----:B-1----:R-:W-:Y:S05]  /*7730*/  @!P0 BRA `(.L_x_152) ;  /* 0xfffffffc00f08947 */ /* 0x002fea000383ffff */
[----:B------:R-:W-:Y:S05]  /*7740*/  BRA `(.L_x_196) ;  /* 0xfffffff0006c7947 */ /* 0x000fea000383ffff */
.L_x_153:
[----:B0-----:R0:W1:Y:S02]  /*7750*/  SYNCS.PHASECHK.TRANS64.TRYWAIT P0, [R9+URZ], R4 ;  /* 0x00000004090075a7 */ /* 0x001064000800017f */
[----:B-1----:R-:W-:Y:S05]  /*7760*/  @!P0 NANOSLEEP.SYNCS 0x989680 ;  /* 0x009896800000895d */ /* 0x002fea0003900000 */
[----:B------:R-:W1:Y:S02]  /*7770*/  @!P0 SYNCS.PHASECHK.TRANS64 P0, [R9+URZ], R4 ;  /* 0x00000004090085a7 */ /* 0x000e64000800007f */
[----:B-1----:R-:W-:Y:S05]  /*7780*/  @!P0 BRA `(.L_x_153) ;  /* 0xfffffffc00f08947 */ /* 0x002fea000383ffff */
[----:B------:R-:W-:Y:S05]  /*7790*/  BRA `(.L_x_197) ;  /* 0xfffffff0007c7947 */ /* 0x000fea000383ffff */
.L_x_154:
[----:B0-----:R0:W1:Y:S02]  /*77a0*/  SYNCS.PHASECHK.TRANS64.TRYWAIT P0, [R6+URZ], R5 ;  /* 0x00000005060075a7 */ /* 0x001064000800017f */
[----:B-1----:R-:W-:Y:S05]  /*77b0*/  @!P0 NANOSLEEP.SYNCS 0x989680 ;  /* 0x009896800000895d */ /* 0x002fea0003900000 */
[----:B------:R-:W1:Y:S02]  /*77c0*/  @!P0 SYNCS.PHASECHK.TRANS64 P0, [R6+URZ], R5 ;  /* 0x00000005060085a7 */ /* 0x000e64000800007f */
[----:B-1----:R-:W-:Y:S05]  /*77d0*/  @!P0 BRA `(.L_x_154) ;  /* 0xfffffffc00f08947 */ /* 0x002fea000383ffff */
[----:B------:R-:W-:Y:S05]  /*77e0*/  BRA `(.L_x_198) ;  /* 0xfffffff0008c7947 */ /* 0x000fea000383ffff */
.L_x_155:
[----:B-1----:R1:W2:Y:S02]  /*77f0*/  SYNCS.PHASECHK.TRANS64.TRYWAIT P0, [R9+URZ], R4 ;  /* 0x00000004090075a7 */ /* 0x0022a4000800017f */
[----:B--2---:R-:W-:Y:S05]  /*7800*/  @!P0 NANOSLEEP.SYNCS 0x989680 ;  /* 0x009896800000895d */ /* 0x004fea0003900000 */
[----:B------:R-:W2:Y:S02]  /*7810*/  @!P0 SYNCS.PHASECHK.TRANS64 P0, [R9+URZ], R4 ;  /* 0x00000004090085a7 */ /* 0x000ea4000800007f */
[----:B--2---:R-:W-:Y:S05]  /*7820*/  @!P0 BRA `(.L_x_155) ;  /* 0xfffffffc00f08947 */ /* 0x004fea000383ffff */
[----:B------:R-:W-:Y:S05]  /*7830*/  BRA `(.L_x_199) ;  /* 0xfffffff000947947 */ /* 0x000fea000383ffff */
.L_x_200:
[----:B------:R-:W-:-:S00]  /*7840*/  BRA `(.L_x_200) ;  /* 0xfffffffc00fc7947 */ /* 0x000fc0000383ffff */
[----:B------:R-:W-:-:S00]  /*7850*/  NOP ;  /* 0x0000000000007918 */ /* 0x000fc00000000000 */
        /* <DEDUP_REMOVED lines=10> */
.L_x_201:


//--------------------- .nv.global.init           --------------------------
	.section	.nv.global.init,"aw",@progbits
.nv.global.init:
	.type		$str$22,@object
	.size		$str$22,($str$23 - $str$22)
$str$22:
        /*0000*/ 	.byte	0x6b, 0x5f, 0x74, 0x69, 0x6c, 0x65, 0x5f, 0x63, 0x6f, 0x75, 0x6e, 0x74, 0x20, 0x3e, 0x3d, 0x20
        /*0010*/ 	.byte	0x31, 0x00
	.type		$str$23,@object
	.size		$str$23,(__unnamed_1 - $str$23)
$str$23:
        /*0012*/ 	.byte	0x2f, 0x74, 0x6d, 0x70, 0x2f, 0x63, 0x75, 0x74, 0x6c, 0x61, 0x73, 0x73, 0x5f, 0x73, 0x77, 0x65
        /*0022*/ 	.byte	0x65, 0x70, 0x5f, 0x73, 0x72, 0x63, 0x2f, 0x69, 0x6e, 0x63, 0x6c, 0x75, 0x64, 0x65, 0x2f, 0x63
        /*0032*/ 	.byte	0x75, 0x74, 0x6c, 0x61, 0x73, 0x73, 0x2f, 0x67, 0x65, 0x6d, 0x6d, 0x2f, 0x63, 0x6f, 0x6c, 0x6c
        /*0042*/ 	.byte	0x65, 0x63, 0x74, 0x69, 0x76, 0x65, 0x2f, 0x73, 0x6d, 0x39, 0x30, 0x5f, 0x6d, 0x6d, 0x61, 0x5f
        /*0052*/ 	.byte	0x74, 0x6d, 0x61, 0x5f, 0x67, 0x6d, 0x6d, 0x61, 0x5f, 0x73, 0x73, 0x5f, 0x77, 0x61, 0x72, 0x70
        /*0062*/ 	.byte	0x73, 0x70, 0x65, 0x63, 0x69, 0x61, 0x6c, 0x69, 0x7a, 0x65, 0x64, 0x2e, 0x68, 0x70, 0x70, 0x00
	.type		__unnamed_1,@object
	.size		__unnamed_1,(.L_0 - __unnamed_1)
__unnamed_1:
        /*0072*/ 	.byte	0x76, 0x6f, 0x69, 0x64, 0x20, 0x63, 0x75, 0x74, 0x6c, 0x61, 0x73, 0x73, 0x3a, 0x3a, 0x67, 0x65
        /* <DEDUP_REMOVED lines=171> */
        /*0b32*/ 	.byte	0x65, 0x3a, 0x3a, 0x69, 0x64, 0x65, 0x6e, 0x74, 0x69, 0x74, 0x79, 0x5d, 0x00
.L_0:


//--------------------- .nv.shared._ZN7cutlass13device_kernelINS_4gemm6kernel13GemmUniversalIN4cute5tupleIJiiiiEEENS1_10collective13CollectiveMmaINS1_34MainloopSm90TmaGmmaWarpSpecializedILi37ENS5_IJNS4_1CILi1EEESB_SB_EEENS1_35KernelTmaWarpSpecializedCooperativeEEENS5_IJNSA_ILi128EEENSA_ILi64EEENSA_ILi32EEEEEEaNS5_IJlSB_lEEEaSJ_NS4_8TiledMMAINS4_8MMA_AtomIJNS4_4SM904GMMA26MMA_64x64x32_S32S8S8_SS_TNEEEENS4_6LayoutINS5_IJNSA_ILi2EEESB_SB_EEENS5_IJSB_NSA_ILi0EEEST_EEEEENS5_IJNS4_10UnderscoreESW_SW_EEEEENS4_13SM90_TMA_LOADENS4_14ComposedLayoutINS4_7SwizzleILi1ELi4ELi3EEENS4_18smem_ptr_flag_bitsILi8EEENSQ_INS5_IJNSA_ILi8EEESH_EEENS5_IJSH_SB_EEEEEEEvNS4_8identityESZ_S19_vS1A_EENS_8epilogue10collective6detail29Sm90TmaWarpSpecializedAdapterINS1D_15DefaultEpilogueIaSJ_SJ_NS1C_6thread17LinearCombinationIaLi1EiiLNS1H_9ScaleType4KindE0ELNS_15FloatRoundStyleE2EaEENS1_15EpilogueDefaultEEEEEvvEEEEvNT_6ParamsE --------------------------
	.section	.nv.shared._ZN7cutlass13device_kernelINS_4gemm6kernel13GemmUniversalIN4cute5tupleIJiiiiEEENS1_10collective13CollectiveMmaINS1_34MainloopSm90TmaGmmaWarpSpecializedILi37ENS5_IJNS4_1CILi1EEESB_SB_EEENS1_35KernelTmaWarpSpecializedCooperativeEEENS5_IJNSA_ILi128EEENSA_ILi64EEENSA_ILi32EEEEEEaNS5_IJlSB_lEEEaSJ_NS4_8TiledMMAINS4_8MMA_AtomIJNS4_4SM904GMMA26MMA_64x64x32_S32S8S8_SS_TNEEEENS4_6LayoutINS5_IJNSA_ILi2EEESB_SB_EEENS5_IJSB_NSA_ILi0EEEST_EEEEENS5_IJNS4_10UnderscoreESW_SW_EEEEENS4_13SM90_TMA_LOADENS4_14ComposedLayoutINS4_7SwizzleILi1ELi4ELi3EEENS4_18smem_ptr_flag_bitsILi8EEENSQ_INS5_IJNSA_ILi8EEESH_EEENS5_IJSH_SB_EEEEEEEvNS4_8identityESZ_S19_vS1A_EENS_8epilogue10collective6detail29Sm90TmaWarpSpecializedAdapterINS1D_15DefaultEpilogueIaSJ_SJ_NS1C_6thread17LinearCombinationIaLi1EiiLNS1H_9ScaleType4KindE0ELNS_15FloatRoundStyleE2EaEENS1_15EpilogueDefaultEEEEEvvEEEEvNT_6ParamsE,"aw",@nobits
	.sectionflags	@""
	.align	16
	.zero		1024


//--------------------- .nv.shared.reserved.0     --------------------------
	.section	.nv.shared.reserved.0,"aw",@nobits
	.weak		__nv_reservedSMEM_offset_0_alias
	.size		__nv_reservedSMEM_offset_0_alias, 0, 0
	.other		__nv_reservedSMEM_offset_0_alias,@"STO_CUDA_RESERVED_SHARED STV_DEFAULT"
__nv_reservedSMEM_offset_0_alias:
	.zero		0


//--------------------- .nv.global                --------------------------
	.section	.nv.global,"aw",@nobits
.nv.global:
	.type		_ZN40_INTERNAL_a10c9865_4_k_cu_c061f560_289814cute1_E,@object
	.size		_ZN40_INTERNAL_a10c9865_4_k_cu_c061f560_289814cute1_E,(_ZN40_INTERNAL_a10c9865_4_k_cu_c061f560_289814cuda3std3__45__cpo6cbeginE - _ZN40_INTERNAL_a10c9865_4_k_cu_c061f560_289814cute1_E)
_ZN40_INTERNAL_a10c9865_4_k_cu_c061f560_289814cute1_E:
	.zero		1
	.type		_ZN40_INTERNAL_a10c9865_4_k_cu_c061f560_289814cuda3std3__45__cpo6cbeginE,@object
	.size		_ZN40_INTERNAL_a10c9865_4_k_cu_c061f560_289814cuda3std3__45__cpo6cbeginE,(_ZN40_INTERNAL_a10c9865_4_k_cu_c061f560_289814cuda3std3__48in_placeE - _ZN40_INTERNAL_a10c9865_4_k_cu_c061f560_289814cuda3std3__45__cpo6cbeginE)
_ZN40_INTERNAL_a10c9865_4_k_cu_c061f560_289814cuda3std3__45__cpo6cbeginE:
	.zero		1
	.type		_ZN40_INTERNAL_a10c9865_4_k_cu_c061f560_289814cuda3std3__48in_placeE,@object
	.size		_ZN40_INTERNAL_a10c9865_4_k_cu_c061f560_289814cuda3std3__48in_placeE,(_ZN40_INTERNAL_a10c9865_4_k_cu_c061f560_289814cuda3std6ranges3__45__cpo9iter_moveE - _ZN40_INTERNAL_a10c9865_4_k_cu_c061f560_289814cuda3std3__48in_placeE)
_ZN40_INTERNAL_a10c9865_4_k_cu_c061f560_289814cuda3std3__48in_placeE:
	.zero		1
	.type		_ZN40_INTERNAL_a10c9865_4_k_cu_c061f560_289814cuda3std6ranges3__45__cpo9iter_moveE,@object
	.size		_ZN40_INTERNAL_a10c9865_4_k_cu_c061f560_289814cuda3std6ranges3__45__cpo9iter_moveE,(_ZN40_INTERNAL_a10c9865_4_k_cu_c061f560_289814cuda3std3__45__cpo5beginE - _ZN40_INTERNAL_a10c9865_4_k_cu_c061f560_289814cuda3std6ranges3__45__cpo9iter_moveE)
_ZN40_INTERNAL_a10c9865_4_k_cu_c061f560_289814cuda3std6ranges3__45__cpo9iter_moveE:
	.zero		1
	.type		_ZN40_INTERNAL_a10c9865_4_k_cu_c061f560_289814cuda3std3__45__cpo5beginE,@object
	.size		_ZN40_INTERNAL_a10c9865_4_k_cu_c061f560_289814cuda3std3__45__cpo5beginE,(_ZN40_INTERNAL_a10c9865_4_k_cu_c061f560_289814cuda3std3__442_GLOBAL__N__a10c9865_4_k_cu_c061f560_289816ignoreE - _ZN40_INTERNAL_a10c9865_4_k_cu_c061f560_289814cuda3std3__45__cpo5beginE)
_ZN40_INTERNAL_a10c9865_4_k_cu_c061f560_289814cuda3std3__45__cpo5beginE:
	.zero		1
	.type		_ZN40_INTERNAL_a10c9865_4_k_cu_c061f560_289814cuda3std3__442_GLOBAL__N__a10c9865_4_k_cu_c061f560_289816ignoreE,@object
	.size		_ZN40_INTERNAL_a10c9865_4_k_cu_c061f560_289814cuda3std3__442_GLOBAL__N__a10c9865_4_k_cu_c061f560_289816ignoreE,(_ZN40_INTERNAL_a10c9865_4_k_cu_c061f560_289814cute7productE - _ZN40_INTERNAL_a10c9865_4_k_cu_c061f560_289814cuda3std3__442_GLOBAL__N__a10c9865_4_k_cu_c061f560_289816ignoreE)
_ZN40_INTERNAL_a10c9865_4_k_cu_c061f560_289814cuda3std3__442_GLOBAL__N__a10c9865_4_k_cu_c061f560_289816ignoreE:
	.zero		1
	.type		_ZN40_INTERNAL_a10c9865_4_k_cu_c061f560_289814cute7productE,@object
	.size		_ZN40_INTERNAL_a10c9865_4_k_cu_c061f560_289814cute7productE,(_ZN40_INTERNAL_a10c9865_4_k_cu_c061f560_289814cuda3std3__45__cpo3endE - _ZN40_INTERNAL_a10c9865_4_k_cu_c061f560_289814cute7productE)
_ZN40_INTERNAL_a10c9865_4_k_cu_c061f560_289814cute7productE:
	.zero		1
	.type		_ZN40_INTERNAL_a10c9865_4_k_cu_c061f560_289814cuda3std3__45__cpo3endE,@object
	.size		_ZN40_INTERNAL_a10c9865_4_k_cu_c061f560_289814cuda3std3__45__cpo3endE,(_ZN40_INTERNAL_a10c9865_4_k_cu_c061f560_289814cuda3std3__419piecewise_constructE - _ZN40_INTERNAL_a10c9865_4_k_cu_c061f560_289814cuda3std3__45__cpo3endE)
_ZN40_INTERNAL_a10c9865_4_k_cu_c061f560_289814cuda3std3__45__cpo3endE:
	.zero		1
	.type		_ZN40_INTERNAL_a10c9865_4_k_cu_c061f560_289814cuda3std3__419piecewise_constructE,@object
	.size		_ZN40_INTERNAL_a10c9865_4_k_cu_c061f560_289814cuda3std3__419piecewise_constructE,(_ZN40_INTERNAL_a10c9865_4_k_cu_c061f560_289814cuda3std3__45__cpo4cendE - _ZN40_INTERNAL_a10c9865_4_k_cu_c061f560_289814cuda3std3__419piecewise_constructE)
_ZN40_INTERNAL_a10c9865_4_k_cu_c061f560_289814cuda3std3__419piecewise_constructE:
	.zero		1
	.type		_ZN40_INTERNAL_a10c9865_4_k_cu_c061f560_289814cuda3std3__45__cpo4cendE,@object
	.size		_ZN40_INTERNAL_a10c9865_4_k_cu_c061f560_289814cuda3std3__45__cpo4cendE,(_ZN40_INTERNAL_a10c9865_4_k_cu_c061f560_289814cuda3std6ranges3__45__cpo4swapE - _ZN40_INTERNAL_a10c9865_4_k_cu_c061f560_289814cuda3std3__45__cpo4cendE)
_ZN40_INTERNAL_a10c9865_4_k_cu_c061f560_289814cuda3std3__45__cpo4cendE:
	.zero		1
	.type		_ZN40_INTERNAL_a10c9865_4_k_cu_c061f560_289814cuda3std6ranges3__45__cpo4swapE,@object
	.size		_ZN40_INTERNAL_a10c9865_4_k_cu_c061f560_289814cuda3std6ranges3__45__cpo4swapE,(.L_8 - _ZN40_INTERNAL_a10c9865_4_k_cu_c061f560_289814cuda3std6ranges3__45__cpo4swapE)
_ZN40_INTERNAL_a10c9865_4_k_cu_c061f560_289814cuda3std6ranges3__45__cpo4swapE:
	.zero		1
.L_8:


//--------------------- .nv.constant0._ZN7cutlass13device_kernelINS_4gemm6kernel13GemmUniversalIN4cute5tupleIJiiiiEEENS1_10collective13CollectiveMmaINS1_34MainloopSm90TmaGmmaWarpSpecializedILi37ENS5_IJNS4_1CILi1EEESB_SB_EEENS1_35KernelTmaWarpSpecializedCooperativeEEENS5_IJNSA_ILi128EEENSA_ILi64EEENSA_ILi32EEEEEEaNS5_IJlSB_lEEEaSJ_NS4_8TiledMMAINS4_8MMA_AtomIJNS4_4SM904GMMA26MMA_64x64x32_S32S8S8_SS_TNEEEENS4_6LayoutINS5_IJNSA_ILi2EEESB_SB_EEENS5_IJSB_NSA_ILi0EEEST_EEEEENS5_IJNS4_10UnderscoreESW_SW_EEEEENS4_13SM90_TMA_LOADENS4_14ComposedLayoutINS4_7SwizzleILi1ELi4ELi3EEENS4_18smem_ptr_flag_bitsILi8EEENSQ_INS5_IJNSA_ILi8EEESH_EEENS5_IJSH_SB_EEEEEEEvNS4_8identityESZ_S19_vS1A_EENS_8epilogue10collective6detail29Sm90TmaWarpSpecializedAdapterINS1D_15DefaultEpilogueIaSJ_SJ_NS1C_6thread17LinearCombinationIaLi1EiiLNS1H_9ScaleType4KindE0ELNS_15FloatRoundStyleE2EaEENS1_15EpilogueDefaultEEEEEvvEEEEvNT_6ParamsE --------------------------
	.section	.nv.constant0._ZN7cutlass13device_kernelINS_4gemm6kernel13GemmUniversalIN4cute5tupleIJiiiiEEENS1_10collective13CollectiveMmaINS1_34MainloopSm90TmaGmmaWarpSpecializedILi37ENS5_IJNS4_1CILi1EEESB_SB_EEENS1_35KernelTmaWarpSpecializedCooperativeEEENS5_IJNSA_ILi128EEENSA_ILi64EEENSA_ILi32EEEEEEaNS5_IJlSB_lEEEaSJ_NS4_8TiledMMAINS4_8MMA_AtomIJNS4_4SM904GMMA26MMA_64x64x32_S32S8S8_SS_TNEEEENS4_6LayoutINS5_IJNSA_ILi2EEESB_SB_EEENS5_IJSB_NSA_ILi0EEEST_EEEEENS5_IJNS4_10UnderscoreESW_SW_EEEEENS4_13SM90_TMA_LOADENS4_14ComposedLayoutINS4_7SwizzleILi1ELi4ELi3EEENS4_18smem_ptr_flag_bitsILi8EEENSQ_INS5_IJNSA_ILi8EEESH_EEENS5_IJSH_SB_EEEEEEEvNS4_8identityESZ_S19_vS1A_EENS_8epilogue10collective6detail29Sm90TmaWarpSpecializedAdapterINS1D_15DefaultEpilogueIaSJ_SJ_NS1C_6thread17LinearCombinationIaLi1EiiLNS1H_9ScaleType4KindE0ELNS_15FloatRoundStyleE2EaEENS1_15EpilogueDefaultEEEEEvvEEEEvNT_6ParamsE,"a",@progbits
	.sectionflags	@""
	.align	4
.nv.constant0._ZN7cutlass13device_kernelINS_4gemm6kernel13GemmUniversalIN4cute5tupleIJiiiiEEENS1_10collective13CollectiveMmaINS1_34MainloopSm90TmaGmmaWarpSpecializedILi37ENS5_IJNS4_1CILi1EEESB_SB_EEENS1_35KernelTmaWarpSpecializedCooperativeEEENS5_IJNSA_ILi128EEENSA_ILi64EEENSA_ILi32EEEEEEaNS5_IJlSB_lEEEaSJ_NS4_8TiledMMAINS4_8MMA_AtomIJNS4_4SM904GMMA26MMA_64x64x32_S32S8S8_SS_TNEEEENS4_6LayoutINS5_IJNSA_ILi2EEESB_SB_EEENS5_IJSB_NSA_ILi0EEEST_EEEEENS5_IJNS4_10UnderscoreESW_SW_EEEEENS4_13SM90_TMA_LOADENS4_14ComposedLayoutINS4_7SwizzleILi1ELi4ELi3EEENS4_18smem_ptr_flag_bitsILi8EEENSQ_INS5_IJNSA_ILi8EEESH_EEENS5_IJSH_SB_EEEEEEEvNS4_8identityESZ_S19_vS1A_EENS_8epilogue10collective6detail29Sm90TmaWarpSpecializedAdapterINS1D_15DefaultEpilogueIaSJ_SJ_NS1C_6thread17LinearCombinationIaLi1EiiLNS1H_9ScaleType4KindE0ELNS_15FloatRoundStyleE2EaEENS1_15EpilogueDefaultEEEEEvvEEEEvNT_6ParamsE:
	.zero		1664


//--------------------- SYMBOLS --------------------------

	.type		.nv.reservedSmem.offset0,@object
	.size		.nv.reservedSmem.offset0,0x4
	.type		__assertfail,@function
